//
// Generated by NVIDIA NVVM Compiler
//
// Compiler Build ID: CL-36424714
// Cuda compilation tools, release 13.0, V13.0.88
// Based on NVVM 20.0.0
//

.version 9.0
.target sm_100
.address_size 64

	// .globl	_Z15AggreKeral_leftPPPfS1_ii

.visible .entry _Z15AggreKeral_leftPPPfS1_ii(
	.param .u64 .ptr .align 1 _Z15AggreKeral_leftPPPfS1_ii_param_0,
	.param .u64 .ptr .align 1 _Z15AggreKeral_leftPPPfS1_ii_param_1,
	.param .u32 _Z15AggreKeral_leftPPPfS1_ii_param_2,
	.param .u32 _Z15AggreKeral_leftPPPfS1_ii_param_3
)
{
	.reg .pred 	%p<38>;
	.reg .b32 	%r<41>;
	.reg .b32 	%f<131>;
	.reg .b64 	%rd<130>;

	ld.param.u64 	%rd37, [_Z15AggreKeral_leftPPPfS1_ii_param_0];
	ld.param.u64 	%rd38, [_Z15AggreKeral_leftPPPfS1_ii_param_1];
	ld.param.u32 	%r16, [_Z15AggreKeral_leftPPPfS1_ii_param_2];
	ld.param.u32 	%r17, [_Z15AggreKeral_leftPPPfS1_ii_param_3];
	cvta.to.global.u64 	%rd39, %rd38;
	cvta.to.global.u64 	%rd40, %rd37;
	mov.u32 	%r18, %ctaid.x;
	mov.u32 	%r1, %tid.x;
	mul.wide.u32 	%rd41, %r18, 8;
	add.s64 	%rd1, %rd40, %rd41;
	ld.global.u64 	%rd42, [%rd1];
	cvta.to.global.u64 	%rd43, %rd42;
	ld.global.u64 	%rd44, [%rd43];
	cvta.to.global.u64 	%rd45, %rd44;
	mul.wide.u32 	%rd46, %r1, 4;
	add.s64 	%rd47, %rd45, %rd46;
	ld.global.f32 	%f68, [%rd47];
	add.s64 	%rd2, %rd39, %rd41;
	ld.global.u64 	%rd48, [%rd2];
	cvta.to.global.u64 	%rd49, %rd48;
	ld.global.u64 	%rd50, [%rd49];
	cvta.to.global.u64 	%rd51, %rd50;
	add.s64 	%rd52, %rd51, %rd46;
	st.global.f32 	[%rd52], %f68;
	bar.sync 	0;
	setp.ne.s32 	%p2, %r1, 0;
	@%p2 bra 	$L__BB0_2;
	ld.global.u64 	%rd53, [%rd2];
	cvta.to.global.u64 	%rd54, %rd53;
	ld.global.u64 	%rd55, [%rd54];
	cvta.to.global.u64 	%rd56, %rd55;
	ld.global.f32 	%f124, [%rd56];
	ld.global.f32 	%f123, [%rd56+4];
	ld.global.f32 	%f122, [%rd56+8];
$L__BB0_2:
	add.s32 	%r2, %r17, -1;
	setp.ne.s32 	%p3, %r1, %r2;
	@%p3 bra 	$L__BB0_4;
	ld.global.u64 	%rd57, [%rd2];
	cvta.to.global.u64 	%rd58, %rd57;
	ld.global.u64 	%rd59, [%rd58];
	cvta.to.global.u64 	%rd60, %rd59;
	add.s64 	%rd62, %rd60, %rd46;
	ld.global.f32 	%f124, [%rd62];
	ld.global.f32 	%f123, [%rd62+-4];
	ld.global.f32 	%f122, [%rd62+-8];
$L__BB0_4:
	setp.ne.s32 	%p4, %r1, 0;
	setp.ne.s32 	%p5, %r1, %r2;
	and.pred  	%p1, %p4, %p5;
	not.pred 	%p6, %p1;
	@%p6 bra 	$L__BB0_6;
	ld.global.u64 	%rd63, [%rd2];
	cvta.to.global.u64 	%rd64, %rd63;
	ld.global.u64 	%rd65, [%rd64];
	cvta.to.global.u64 	%rd66, %rd65;
	add.s32 	%r19, %r1, -1;
	mul.wide.u32 	%rd67, %r19, 4;
	add.s64 	%rd68, %rd66, %rd67;
	ld.global.f32 	%f124, [%rd68];
	add.s64 	%rd70, %rd66, %rd46;
	ld.global.f32 	%f123, [%rd70];
	ld.global.f32 	%f122, [%rd70+4];
$L__BB0_6:
	bar.sync 	0;
	setp.lt.s32 	%p7, %r16, 2;
	@%p7 bra 	$L__BB0_43;
	mov.b32 	%r35, 1;
	add.s32 	%r22, %r17, -2;
	and.b32  	%r25, %r2, 7;
	add.s32 	%r28, %r25, -1;
$L__BB0_8:
	setp.lt.s32 	%p8, %r17, 2;
	ld.global.u64 	%rd71, [%rd2];
	cvta.to.global.u64 	%rd72, %rd71;
	mul.wide.u32 	%rd73, %r35, 8;
	add.s64 	%rd3, %rd72, %rd73;
	ld.global.u64 	%rd4, [%rd3+-8];
	cvta.to.global.u64 	%rd5, %rd4;
	ld.global.f32 	%f108, [%rd5];
	@%p8 bra 	$L__BB0_36;
	setp.lt.u32 	%p9, %r22, 7;
	mov.b32 	%r39, 1;
	@%p9 bra 	$L__BB0_27;
	and.b32  	%r24, %r2, -8;
	neg.s32 	%r37, %r24;
	mov.b32 	%r36, 0;
	mov.b64 	%rd129, 0;
	mov.u64 	%rd128, %rd5;
$L__BB0_11:
	.pragma "nounroll";
	ld.global.f32 	%f70, [%rd128+4];
	setp.geu.f32 	%p10, %f70, %f108;
	@%p10 bra 	$L__BB0_13;
	cvta.to.global.u64 	%rd75, %rd4;
	add.s64 	%rd76, %rd75, %rd129;
	ld.global.f32 	%f108, [%rd76+4];
$L__BB0_13:
	ld.global.f32 	%f71, [%rd128+8];
	setp.geu.f32 	%p11, %f71, %f108;
	@%p11 bra 	$L__BB0_15;
	cvta.to.global.u64 	%rd77, %rd4;
	add.s64 	%rd78, %rd77, %rd129;
	ld.global.f32 	%f108, [%rd78+8];
$L__BB0_15:
	ld.global.f32 	%f72, [%rd128+12];
	setp.geu.f32 	%p12, %f72, %f108;
	@%p12 bra 	$L__BB0_17;
	cvta.to.global.u64 	%rd79, %rd4;
	add.s64 	%rd80, %rd79, %rd129;
	ld.global.f32 	%f108, [%rd80+12];
$L__BB0_17:
	ld.global.f32 	%f73, [%rd128+16];
	setp.geu.f32 	%p13, %f73, %f108;
	@%p13 bra 	$L__BB0_19;
	cvta.to.global.u64 	%rd81, %rd4;
	add.s64 	%rd82, %rd81, %rd129;
	ld.global.f32 	%f108, [%rd82+16];
$L__BB0_19:
	ld.global.f32 	%f74, [%rd128+20];
	setp.geu.f32 	%p14, %f74, %f108;
	@%p14 bra 	$L__BB0_21;
	cvta.to.global.u64 	%rd83, %rd4;
	add.s64 	%rd84, %rd83, %rd129;
	ld.global.f32 	%f108, [%rd84+20];
$L__BB0_21:
	ld.global.f32 	%f75, [%rd128+24];
	setp.geu.f32 	%p15, %f75, %f108;
	@%p15 bra 	$L__BB0_23;
	cvta.to.global.u64 	%rd85, %rd4;
	add.s64 	%rd86, %rd85, %rd129;
	ld.global.f32 	%f108, [%rd86+24];
$L__BB0_23:
	ld.global.f32 	%f36, [%rd128+28];
	setp.geu.f32 	%p16, %f36, %f108;
	@%p16 bra 	$L__BB0_25;
	mov.f32 	%f108, %f36;
$L__BB0_25:
	add.s64 	%rd35, %rd128, 32;
	ld.global.f32 	%f76, [%rd128+32];
	setp.lt.f32 	%p17, %f76, %f108;
	selp.f32 	%f108, %f76, %f108, %p17;
	add.s32 	%r37, %r37, 8;
	add.s32 	%r36, %r36, 8;
	add.s64 	%rd129, %rd129, 32;
	setp.ne.s32 	%p18, %r37, 0;
	mov.u64 	%rd128, %rd35;
	@%p18 bra 	$L__BB0_11;
	add.s32 	%r39, %r36, 1;
$L__BB0_27:
	setp.eq.s32 	%p19, %r25, 0;
	@%p19 bra 	$L__BB0_36;
	setp.lt.u32 	%p20, %r28, 3;
	@%p20 bra 	$L__BB0_30;
	mul.wide.u32 	%rd87, %r39, 4;
	add.s64 	%rd88, %rd5, %rd87;
	ld.global.f32 	%f78, [%rd88];
	setp.lt.f32 	%p21, %f78, %f108;
	selp.f32 	%f79, %f78, %f108, %p21;
	ld.global.f32 	%f80, [%rd88+4];
	setp.lt.f32 	%p22, %f80, %f79;
	selp.f32 	%f81, %f80, %f79, %p22;
	ld.global.f32 	%f82, [%rd88+8];
	setp.lt.f32 	%p23, %f82, %f81;
	selp.f32 	%f83, %f82, %f81, %p23;
	ld.global.f32 	%f84, [%rd88+12];
	setp.lt.f32 	%p24, %f84, %f83;
	selp.f32 	%f108, %f84, %f83, %p24;
	add.s32 	%r39, %r39, 4;
$L__BB0_30:
	and.b32  	%r30, %r2, 3;
	setp.eq.s32 	%p25, %r30, 0;
	@%p25 bra 	$L__BB0_36;
	setp.eq.s32 	%p26, %r30, 1;
	@%p26 bra 	$L__BB0_33;
	mul.wide.u32 	%rd89, %r39, 4;
	add.s64 	%rd90, %rd5, %rd89;
	ld.global.f32 	%f86, [%rd90];
	setp.lt.f32 	%p27, %f86, %f108;
	selp.f32 	%f87, %f86, %f108, %p27;
	ld.global.f32 	%f88, [%rd90+4];
	setp.lt.f32 	%p28, %f88, %f87;
	selp.f32 	%f108, %f88, %f87, %p28;
	add.s32 	%r39, %r39, 2;
$L__BB0_33:
	and.b32  	%r33, %r17, 1;
	setp.eq.b32 	%p29, %r33, 1;
	@%p29 bra 	$L__BB0_36;
	mul.wide.u32 	%rd91, %r39, 4;
	add.s64 	%rd92, %rd5, %rd91;
	ld.global.f32 	%f47, [%rd92];
	setp.geu.f32 	%p30, %f47, %f108;
	@%p30 bra 	$L__BB0_36;
	mov.f32 	%f108, %f47;
$L__BB0_36:
	setp.ne.s32 	%p31, %r1, 0;
	setp.lt.f32 	%p32, %f124, %f123;
	selp.f32 	%f89, %f124, %f123, %p32;
	setp.lt.f32 	%p33, %f122, %f89;
	selp.f32 	%f90, %f122, %f89, %p33;
	setp.lt.f32 	%p34, %f108, %f90;
	selp.f32 	%f91, %f108, %f90, %p34;
	ld.global.u64 	%rd93, [%rd1];
	cvta.to.global.u64 	%rd94, %rd93;
	mul.wide.u32 	%rd95, %r35, 8;
	add.s64 	%rd96, %rd94, %rd95;
	ld.global.u64 	%rd97, [%rd96];
	cvta.to.global.u64 	%rd98, %rd97;
	mul.wide.u32 	%rd99, %r1, 4;
	add.s64 	%rd100, %rd98, %rd99;
	ld.global.f32 	%f92, [%rd100];
	add.f32 	%f93, %f91, %f92;
	sub.f32 	%f94, %f93, %f108;
	ld.global.u64 	%rd101, [%rd3];
	cvta.to.global.u64 	%rd102, %rd101;
	add.s64 	%rd103, %rd102, %rd99;
	st.global.f32 	[%rd103], %f94;
	@%p31 bra 	$L__BB0_38;
	ld.global.u64 	%rd104, [%rd2];
	cvta.to.global.u64 	%rd105, %rd104;
	add.s64 	%rd107, %rd105, %rd95;
	ld.global.u64 	%rd108, [%rd107];
	cvta.to.global.u64 	%rd109, %rd108;
	ld.global.f32 	%f124, [%rd109];
	ld.global.f32 	%f123, [%rd109+4];
	ld.global.f32 	%f122, [%rd109+8];
$L__BB0_38:
	setp.ne.s32 	%p35, %r1, %r2;
	@%p35 bra 	$L__BB0_40;
	ld.global.u64 	%rd110, [%rd2];
	cvta.to.global.u64 	%rd111, %rd110;
	add.s64 	%rd113, %rd111, %rd95;
	ld.global.u64 	%rd114, [%rd113];
	cvta.to.global.u64 	%rd115, %rd114;
	add.s64 	%rd117, %rd115, %rd99;
	ld.global.f32 	%f124, [%rd117];
	ld.global.f32 	%f123, [%rd117+-4];
	ld.global.f32 	%f122, [%rd117+-8];
$L__BB0_40:
	@%p6 bra 	$L__BB0_42;
	add.s32 	%r34, %r1, -1;
	ld.global.u64 	%rd118, [%rd2];
	cvta.to.global.u64 	%rd119, %rd118;
	add.s64 	%rd121, %rd119, %rd95;
	ld.global.u64 	%rd122, [%rd121];
	cvta.to.global.u64 	%rd123, %rd122;
	mul.wide.u32 	%rd124, %r34, 4;
	add.s64 	%rd125, %rd123, %rd124;
	ld.global.f32 	%f124, [%rd125];
	add.s64 	%rd127, %rd123, %rd99;
	ld.global.f32 	%f123, [%rd127];
	ld.global.f32 	%f122, [%rd127+4];
$L__BB0_42:
	bar.sync 	0;
	add.s32 	%r35, %r35, 1;
	setp.ne.s32 	%p37, %r35, %r16;
	@%p37 bra 	$L__BB0_8;
$L__BB0_43:
	ret;

}
	// .globl	_Z16AggreKeral_rightPPPfS1_ii
.visible .entry _Z16AggreKeral_rightPPPfS1_ii(
	.param .u64 .ptr .align 1 _Z16AggreKeral_rightPPPfS1_ii_param_0,
	.param .u64 .ptr .align 1 _Z16AggreKeral_rightPPPfS1_ii_param_1,
	.param .u32 _Z16AggreKeral_rightPPPfS1_ii_param_2,
	.param .u32 _Z16AggreKeral_rightPPPfS1_ii_param_3
)
{
	.reg .pred 	%p<51>;
	.reg .b32 	%r<65>;
	.reg .b32 	%f<126>;
	.reg .b64 	%rd<145>;

	ld.param.u64 	%rd35, [_Z16AggreKeral_rightPPPfS1_ii_param_0];
	ld.param.u64 	%rd36, [_Z16AggreKeral_rightPPPfS1_ii_param_1];
	ld.param.u32 	%r23, [_Z16AggreKeral_rightPPPfS1_ii_param_2];
	ld.param.u32 	%r24, [_Z16AggreKeral_rightPPPfS1_ii_param_3];
	cvta.to.global.u64 	%rd37, %rd36;
	cvta.to.global.u64 	%rd38, %rd35;
	mov.u32 	%r25, %tid.x;
	mul.wide.u32 	%rd39, %r25, 8;
	add.s64 	%rd1, %rd38, %rd39;
	ld.global.u64 	%rd40, [%rd1+224];
	mul.wide.s32 	%rd41, %r23, 8;
	add.s64 	%rd42, %rd40, %rd41;
	ld.u64 	%rd43, [%rd42+-8];
	add.s64 	%rd2, %rd37, %rd39;
	ld.global.u64 	%rd44, [%rd2+224];
	add.s64 	%rd45, %rd44, %rd41;
	st.u64 	[%rd45+-8], %rd43;
	bar.sync 	0;
	min.s32 	%r26, %r23, %r24;
	setp.lt.s32 	%p1, %r26, 2;
	@%p1 bra 	$L__BB1_38;
	ld.param.u32 	%r48, [_Z16AggreKeral_rightPPPfS1_ii_param_3];
	add.s32 	%r56, %r23, -2;
	add.s32 	%r27, %r48, -1;
	add.s32 	%r28, %r48, 3;
	and.b32  	%r29, %r28, 3;
	add.s32 	%r2, %r29, -1;
	and.b32  	%r3, %r28, 1;
	and.b32  	%r4, %r27, -4;
$L__BB1_2:
	mov.u32 	%r5, %r56;
	ld.param.u32 	%r49, [_Z16AggreKeral_rightPPPfS1_ii_param_3];
	add.s32 	%r31, %r49, -2;
	setp.lt.u32 	%p2, %r31, 7;
	ld.global.u64 	%rd46, [%rd2+224];
	mul.wide.u32 	%rd47, %r5, 8;
	add.s64 	%rd48, %rd46, %rd47;
	ld.u64 	%rd3, [%rd48+8];
	ld.f32 	%f112, [%rd3];
	mov.b32 	%r63, 1;
	@%p2 bra 	$L__BB1_20;
	ld.param.u32 	%r50, [_Z16AggreKeral_rightPPPfS1_ii_param_3];
	add.s32 	%r33, %r50, -1;
	and.b32  	%r34, %r33, -8;
	neg.s32 	%r58, %r34;
	mov.b32 	%r57, 0;
	mov.b64 	%rd144, 0;
	mov.u64 	%rd143, %rd3;
$L__BB1_4:
	.pragma "nounroll";
	ld.f32 	%f29, [%rd143+4];
	setp.geu.f32 	%p3, %f29, %f112;
	@%p3 bra 	$L__BB1_6;
	add.s64 	%rd50, %rd3, %rd144;
	ld.f32 	%f112, [%rd50+4];
$L__BB1_6:
	ld.f32 	%f30, [%rd143+8];
	setp.geu.f32 	%p4, %f30, %f112;
	@%p4 bra 	$L__BB1_8;
	add.s64 	%rd51, %rd3, %rd144;
	ld.f32 	%f112, [%rd51+8];
$L__BB1_8:
	ld.f32 	%f31, [%rd143+12];
	setp.geu.f32 	%p5, %f31, %f112;
	@%p5 bra 	$L__BB1_10;
	add.s64 	%rd52, %rd3, %rd144;
	ld.f32 	%f112, [%rd52+12];
$L__BB1_10:
	ld.f32 	%f32, [%rd143+16];
	setp.geu.f32 	%p6, %f32, %f112;
	@%p6 bra 	$L__BB1_12;
	add.s64 	%rd53, %rd3, %rd144;
	ld.f32 	%f112, [%rd53+16];
$L__BB1_12:
	ld.f32 	%f33, [%rd143+20];
	setp.geu.f32 	%p7, %f33, %f112;
	@%p7 bra 	$L__BB1_14;
	add.s64 	%rd54, %rd3, %rd144;
	ld.f32 	%f112, [%rd54+20];
$L__BB1_14:
	ld.f32 	%f34, [%rd143+24];
	setp.geu.f32 	%p8, %f34, %f112;
	@%p8 bra 	$L__BB1_16;
	add.s64 	%rd55, %rd3, %rd144;
	ld.f32 	%f112, [%rd55+24];
$L__BB1_16:
	ld.f32 	%f15, [%rd143+28];
	setp.geu.f32 	%p9, %f15, %f112;
	@%p9 bra 	$L__BB1_18;
	mov.f32 	%f112, %f15;
$L__BB1_18:
	add.s64 	%rd33, %rd143, 32;
	ld.f32 	%f35, [%rd143+32];
	setp.lt.f32 	%p10, %f35, %f112;
	selp.f32 	%f112, %f35, %f112, %p10;
	add.s32 	%r58, %r58, 8;
	add.s32 	%r57, %r57, 8;
	add.s64 	%rd144, %rd144, 32;
	setp.eq.s32 	%p11, %r58, 0;
	mov.u64 	%rd143, %rd33;
	@%p11 bra 	$L__BB1_19;
	bra.uni 	$L__BB1_4;
$L__BB1_19:
	add.s32 	%r63, %r57, 1;
$L__BB1_20:
	ld.param.u32 	%r51, [_Z16AggreKeral_rightPPPfS1_ii_param_3];
	add.s32 	%r35, %r51, -1;
	and.b32  	%r36, %r35, 7;
	setp.eq.s32 	%p12, %r36, 0;
	@%p12 bra 	$L__BB1_29;
	ld.param.u32 	%r52, [_Z16AggreKeral_rightPPPfS1_ii_param_3];
	add.s32 	%r37, %r52, -1;
	and.b32  	%r38, %r37, 7;
	add.s32 	%r39, %r38, -1;
	setp.lt.u32 	%p13, %r39, 3;
	@%p13 bra 	$L__BB1_23;
	mul.wide.u32 	%rd56, %r63, 4;
	add.s64 	%rd57, %rd3, %rd56;
	ld.f32 	%f37, [%rd57];
	setp.lt.f32 	%p14, %f37, %f112;
	selp.f32 	%f38, %f37, %f112, %p14;
	ld.f32 	%f39, [%rd57+4];
	setp.lt.f32 	%p15, %f39, %f38;
	selp.f32 	%f40, %f39, %f38, %p15;
	ld.f32 	%f41, [%rd57+8];
	setp.lt.f32 	%p16, %f41, %f40;
	selp.f32 	%f42, %f41, %f40, %p16;
	ld.f32 	%f43, [%rd57+12];
	setp.lt.f32 	%p17, %f43, %f42;
	selp.f32 	%f112, %f43, %f42, %p17;
	add.s32 	%r63, %r63, 4;
$L__BB1_23:
	ld.param.u32 	%r53, [_Z16AggreKeral_rightPPPfS1_ii_param_3];
	add.s32 	%r40, %r53, -1;
	and.b32  	%r41, %r40, 3;
	setp.eq.s32 	%p18, %r41, 0;
	@%p18 bra 	$L__BB1_29;
	setp.eq.s32 	%p19, %r2, 0;
	@%p19 bra 	$L__BB1_26;
	mul.wide.u32 	%rd58, %r63, 4;
	add.s64 	%rd59, %rd3, %rd58;
	ld.f32 	%f45, [%rd59];
	setp.lt.f32 	%p20, %f45, %f112;
	selp.f32 	%f46, %f45, %f112, %p20;
	ld.f32 	%f47, [%rd59+4];
	setp.lt.f32 	%p21, %f47, %f46;
	selp.f32 	%f112, %f47, %f46, %p21;
	add.s32 	%r63, %r63, 2;
$L__BB1_26:
	setp.eq.s32 	%p22, %r3, 0;
	@%p22 bra 	$L__BB1_29;
	mul.wide.u32 	%rd60, %r63, 4;
	add.s64 	%rd61, %rd3, %rd60;
	ld.f32 	%f26, [%rd61];
	setp.geu.f32 	%p23, %f26, %f112;
	@%p23 bra 	$L__BB1_29;
	mov.f32 	%f112, %f26;
$L__BB1_29:
	ld.param.u32 	%r54, [_Z16AggreKeral_rightPPPfS1_ii_param_3];
	add.s32 	%r43, %r54, -2;
	setp.lt.u32 	%p24, %r43, 3;
	mov.b32 	%r61, 1;
	@%p24 bra 	$L__BB1_32;
	mov.b32 	%r59, 1;
$L__BB1_31:
	.pragma "nounroll";
	ld.global.u64 	%rd62, [%rd2+224];
	add.s64 	%rd64, %rd62, %rd47;
	ld.u64 	%rd65, [%rd64+8];
	mul.wide.u32 	%rd66, %r59, 4;
	add.s64 	%rd67, %rd65, %rd66;
	ld.f32 	%f48, [%rd67];
	ld.f32 	%f49, [%rd67+-4];
	ld.f32 	%f50, [%rd67+4];
	setp.lt.f32 	%p25, %f49, %f48;
	selp.f32 	%f51, %f49, %f48, %p25;
	setp.lt.f32 	%p26, %f50, %f51;
	selp.f32 	%f52, %f50, %f51, %p26;
	setp.lt.f32 	%p27, %f112, %f52;
	selp.f32 	%f53, %f112, %f52, %p27;
	ld.global.u64 	%rd68, [%rd1+224];
	add.s64 	%rd69, %rd68, %rd47;
	ld.u64 	%rd70, [%rd69];
	add.s64 	%rd71, %rd70, %rd66;
	ld.f32 	%f54, [%rd71];
	add.f32 	%f55, %f54, %f53;
	sub.f32 	%f56, %f55, %f112;
	ld.u64 	%rd72, [%rd64];
	add.s64 	%rd73, %rd72, %rd66;
	st.f32 	[%rd73], %f56;
	ld.global.u64 	%rd74, [%rd2+224];
	add.s64 	%rd75, %rd74, %rd47;
	ld.u64 	%rd76, [%rd75+8];
	add.s64 	%rd77, %rd76, %rd66;
	ld.f32 	%f57, [%rd77+4];
	ld.f32 	%f58, [%rd77];
	ld.f32 	%f59, [%rd77+8];
	setp.lt.f32 	%p28, %f58, %f57;
	selp.f32 	%f60, %f58, %f57, %p28;
	setp.lt.f32 	%p29, %f59, %f60;
	selp.f32 	%f61, %f59, %f60, %p29;
	setp.lt.f32 	%p30, %f112, %f61;
	selp.f32 	%f62, %f112, %f61, %p30;
	ld.global.u64 	%rd78, [%rd1+224];
	add.s64 	%rd79, %rd78, %rd47;
	ld.u64 	%rd80, [%rd79];
	add.s64 	%rd81, %rd80, %rd66;
	ld.f32 	%f63, [%rd81+4];
	add.f32 	%f64, %f63, %f62;
	sub.f32 	%f65, %f64, %f112;
	ld.u64 	%rd82, [%rd75];
	add.s64 	%rd83, %rd82, %rd66;
	st.f32 	[%rd83+4], %f65;
	ld.global.u64 	%rd84, [%rd2+224];
	add.s64 	%rd85, %rd84, %rd47;
	ld.u64 	%rd86, [%rd85+8];
	add.s64 	%rd87, %rd86, %rd66;
	ld.f32 	%f66, [%rd87+8];
	ld.f32 	%f67, [%rd87+4];
	ld.f32 	%f68, [%rd87+12];
	setp.lt.f32 	%p31, %f67, %f66;
	selp.f32 	%f69, %f67, %f66, %p31;
	setp.lt.f32 	%p32, %f68, %f69;
	selp.f32 	%f70, %f68, %f69, %p32;
	setp.lt.f32 	%p33, %f112, %f70;
	selp.f32 	%f71, %f112, %f70, %p33;
	ld.global.u64 	%rd88, [%rd1+224];
	add.s64 	%rd89, %rd88, %rd47;
	ld.u64 	%rd90, [%rd89];
	add.s64 	%rd91, %rd90, %rd66;
	ld.f32 	%f72, [%rd91+8];
	add.f32 	%f73, %f72, %f71;
	sub.f32 	%f74, %f73, %f112;
	ld.u64 	%rd92, [%rd85];
	add.s64 	%rd93, %rd92, %rd66;
	st.f32 	[%rd93+8], %f74;
	ld.global.u64 	%rd94, [%rd2+224];
	add.s64 	%rd95, %rd94, %rd47;
	ld.u64 	%rd96, [%rd95+8];
	add.s64 	%rd97, %rd96, %rd66;
	ld.f32 	%f75, [%rd97+12];
	ld.f32 	%f76, [%rd97+8];
	add.s32 	%r61, %r59, 4;
	ld.f32 	%f77, [%rd97+16];
	setp.lt.f32 	%p34, %f76, %f75;
	selp.f32 	%f78, %f76, %f75, %p34;
	setp.lt.f32 	%p35, %f77, %f78;
	selp.f32 	%f79, %f77, %f78, %p35;
	setp.lt.f32 	%p36, %f112, %f79;
	selp.f32 	%f80, %f112, %f79, %p36;
	ld.global.u64 	%rd98, [%rd1+224];
	add.s64 	%rd99, %rd98, %rd47;
	ld.u64 	%rd100, [%rd99];
	add.s64 	%rd101, %rd100, %rd66;
	ld.f32 	%f81, [%rd101+12];
	add.f32 	%f82, %f81, %f80;
	sub.f32 	%f83, %f82, %f112;
	ld.u64 	%rd102, [%rd95];
	add.s64 	%rd103, %rd102, %rd66;
	st.f32 	[%rd103+12], %f83;
	add.s32 	%r45, %r59, 3;
	setp.ne.s32 	%p37, %r45, %r4;
	mov.u32 	%r59, %r61;
	@%p37 bra 	$L__BB1_31;
$L__BB1_32:
	ld.param.u32 	%r55, [_Z16AggreKeral_rightPPPfS1_ii_param_3];
	add.s32 	%r46, %r55, -1;
	and.b32  	%r47, %r46, 3;
	setp.eq.s32 	%p38, %r47, 0;
	@%p38 bra 	$L__BB1_37;
	setp.eq.s32 	%p39, %r2, 0;
	@%p39 bra 	$L__BB1_35;
	ld.global.u64 	%rd104, [%rd2+224];
	add.s64 	%rd106, %rd104, %rd47;
	ld.u64 	%rd107, [%rd106+8];
	mul.wide.u32 	%rd108, %r61, 4;
	add.s64 	%rd109, %rd107, %rd108;
	ld.f32 	%f84, [%rd109];
	mul.wide.s32 	%rd110, %r61, 4;
	add.s64 	%rd111, %rd107, %rd110;
	ld.f32 	%f85, [%rd111+-4];
	ld.f32 	%f86, [%rd109+4];
	setp.lt.f32 	%p40, %f85, %f84;
	selp.f32 	%f87, %f85, %f84, %p40;
	setp.lt.f32 	%p41, %f86, %f87;
	selp.f32 	%f88, %f86, %f87, %p41;
	setp.lt.f32 	%p42, %f112, %f88;
	selp.f32 	%f89, %f112, %f88, %p42;
	ld.global.u64 	%rd112, [%rd1+224];
	add.s64 	%rd113, %rd112, %rd47;
	ld.u64 	%rd114, [%rd113];
	add.s64 	%rd115, %rd114, %rd108;
	ld.f32 	%f90, [%rd115];
	add.f32 	%f91, %f90, %f89;
	sub.f32 	%f92, %f91, %f112;
	ld.u64 	%rd116, [%rd106];
	add.s64 	%rd117, %rd116, %rd108;
	st.f32 	[%rd117], %f92;
	ld.global.u64 	%rd118, [%rd2+224];
	add.s64 	%rd119, %rd118, %rd47;
	ld.u64 	%rd120, [%rd119+8];
	add.s64 	%rd121, %rd120, %rd108;
	ld.f32 	%f93, [%rd121+4];
	add.s64 	%rd122, %rd120, %rd110;
	ld.f32 	%f94, [%rd122];
	add.s32 	%r61, %r61, 2;
	ld.f32 	%f95, [%rd121+8];
	setp.lt.f32 	%p43, %f94, %f93;
	selp.f32 	%f96, %f94, %f93, %p43;
	setp.lt.f32 	%p44, %f95, %f96;
	selp.f32 	%f97, %f95, %f96, %p44;
	setp.lt.f32 	%p45, %f112, %f97;
	selp.f32 	%f98, %f112, %f97, %p45;
	ld.global.u64 	%rd123, [%rd1+224];
	add.s64 	%rd124, %rd123, %rd47;
	ld.u64 	%rd125, [%rd124];
	add.s64 	%rd126, %rd125, %rd108;
	ld.f32 	%f99, [%rd126+4];
	add.f32 	%f100, %f99, %f98;
	sub.f32 	%f101, %f100, %f112;
	ld.u64 	%rd127, [%rd119];
	add.s64 	%rd128, %rd127, %rd108;
	st.f32 	[%rd128+4], %f101;
$L__BB1_35:
	setp.eq.s32 	%p46, %r3, 0;
	@%p46 bra 	$L__BB1_37;
	ld.global.u64 	%rd129, [%rd2+224];
	add.s64 	%rd131, %rd129, %rd47;
	ld.u64 	%rd132, [%rd131+8];
	mul.wide.u32 	%rd133, %r61, 4;
	add.s64 	%rd134, %rd132, %rd133;
	ld.f32 	%f102, [%rd134];
	mul.wide.s32 	%rd135, %r61, 4;
	add.s64 	%rd136, %rd132, %rd135;
	ld.f32 	%f103, [%rd136+-4];
	ld.f32 	%f104, [%rd134+4];
	setp.lt.f32 	%p47, %f103, %f102;
	selp.f32 	%f105, %f103, %f102, %p47;
	setp.lt.f32 	%p48, %f104, %f105;
	selp.f32 	%f106, %f104, %f105, %p48;
	setp.lt.f32 	%p49, %f112, %f106;
	selp.f32 	%f107, %f112, %f106, %p49;
	ld.global.u64 	%rd137, [%rd1+224];
	add.s64 	%rd138, %rd137, %rd47;
	ld.u64 	%rd139, [%rd138];
	add.s64 	%rd140, %rd139, %rd133;
	ld.f32 	%f108, [%rd140];
	add.f32 	%f109, %f108, %f107;
	sub.f32 	%f110, %f109, %f112;
	ld.u64 	%rd141, [%rd131];
	add.s64 	%rd142, %rd141, %rd133;
	st.f32 	[%rd142], %f110;
$L__BB1_37:
	add.s32 	%r56, %r5, -1;
	setp.gt.s32 	%p50, %r5, 0;
	@%p50 bra 	$L__BB1_2;
$L__BB1_38:
	bar.sync 	0;
	ret;

}
	// .globl	_Z14Aggrekeral_topPPPfS1_ii
.visible .entry _Z14Aggrekeral_topPPPfS1_ii(
	.param .u64 .ptr .align 1 _Z14Aggrekeral_topPPPfS1_ii_param_0,
	.param .u64 .ptr .align 1 _Z14Aggrekeral_topPPPfS1_ii_param_1,
	.param .u32 _Z14Aggrekeral_topPPPfS1_ii_param_2,
	.param .u32 _Z14Aggrekeral_topPPPfS1_ii_param_3
)
{
	.reg .pred 	%p<51>;
	.reg .b32 	%r<58>;
	.reg .b32 	%f<126>;
	.reg .b64 	%rd<160>;

	ld.param.u64 	%rd37, [_Z14Aggrekeral_topPPPfS1_ii_param_0];
	ld.param.u64 	%rd38, [_Z14Aggrekeral_topPPPfS1_ii_param_1];
	ld.param.u32 	%r26, [_Z14Aggrekeral_topPPPfS1_ii_param_2];
	ld.param.u32 	%r27, [_Z14Aggrekeral_topPPPfS1_ii_param_3];
	cvta.to.global.u64 	%rd1, %rd38;
	cvta.to.global.u64 	%rd2, %rd37;
	mov.u32 	%r28, %ctaid.x;
	mov.u32 	%r29, %ntid.x;
	mov.u32 	%r30, %tid.x;
	mad.lo.s32 	%r1, %r28, %r29, %r30;
	ld.global.u64 	%rd39, [%rd2];
	mul.wide.s32 	%rd40, %r1, 8;
	add.s64 	%rd41, %rd39, %rd40;
	ld.u64 	%rd42, [%rd41];
	ld.global.u64 	%rd43, [%rd1];
	add.s64 	%rd44, %rd43, %rd40;
	st.u64 	[%rd44], %rd42;
	bar.sync 	0;
	min.s32 	%r31, %r26, %r27;
	setp.lt.s32 	%p1, %r31, 2;
	@%p1 bra 	$L__BB2_38;
	ld.param.u32 	%r46, [_Z14Aggrekeral_topPPPfS1_ii_param_3];
	add.s32 	%r33, %r46, -1;
	add.s32 	%r2, %r46, -2;
	and.b32  	%r5, %r33, 7;
	add.s32 	%r3, %r5, -1;
	add.s32 	%r34, %r46, 3;
	and.b32  	%r35, %r34, 3;
	add.s32 	%r4, %r35, -1;
	and.b32  	%r6, %r34, 1;
	and.b32  	%r7, %r33, -4;
	and.b32  	%r36, %r33, -8;
	neg.s32 	%r8, %r36;
	mov.b32 	%r49, 1;
$L__BB2_2:
	setp.lt.u32 	%p2, %r2, 7;
	mul.wide.u32 	%rd45, %r49, 8;
	add.s64 	%rd3, %rd1, %rd45;
	ld.global.u64 	%rd46, [%rd3+-8];
	add.s64 	%rd48, %rd46, %rd40;
	ld.u64 	%rd4, [%rd48];
	ld.f32 	%f112, [%rd4];
	mov.b32 	%r56, 1;
	@%p2 bra 	$L__BB2_20;
	mov.b32 	%r50, 0;
	mov.b64 	%rd159, 0;
	mov.u64 	%rd158, %rd4;
	mov.u32 	%r51, %r8;
$L__BB2_4:
	.pragma "nounroll";
	ld.f32 	%f29, [%rd158+4];
	setp.geu.f32 	%p3, %f29, %f112;
	@%p3 bra 	$L__BB2_6;
	add.s64 	%rd50, %rd4, %rd159;
	ld.f32 	%f112, [%rd50+4];
$L__BB2_6:
	ld.f32 	%f30, [%rd158+8];
	setp.geu.f32 	%p4, %f30, %f112;
	@%p4 bra 	$L__BB2_8;
	add.s64 	%rd51, %rd4, %rd159;
	ld.f32 	%f112, [%rd51+8];
$L__BB2_8:
	ld.f32 	%f31, [%rd158+12];
	setp.geu.f32 	%p5, %f31, %f112;
	@%p5 bra 	$L__BB2_10;
	add.s64 	%rd52, %rd4, %rd159;
	ld.f32 	%f112, [%rd52+12];
$L__BB2_10:
	ld.f32 	%f32, [%rd158+16];
	setp.geu.f32 	%p6, %f32, %f112;
	@%p6 bra 	$L__BB2_12;
	add.s64 	%rd53, %rd4, %rd159;
	ld.f32 	%f112, [%rd53+16];
$L__BB2_12:
	ld.f32 	%f33, [%rd158+20];
	setp.geu.f32 	%p7, %f33, %f112;
	@%p7 bra 	$L__BB2_14;
	add.s64 	%rd54, %rd4, %rd159;
	ld.f32 	%f112, [%rd54+20];
$L__BB2_14:
	ld.f32 	%f34, [%rd158+24];
	setp.geu.f32 	%p8, %f34, %f112;
	@%p8 bra 	$L__BB2_16;
	add.s64 	%rd55, %rd4, %rd159;
	ld.f32 	%f112, [%rd55+24];
$L__BB2_16:
	ld.f32 	%f15, [%rd158+28];
	setp.geu.f32 	%p9, %f15, %f112;
	@%p9 bra 	$L__BB2_18;
	mov.f32 	%f112, %f15;
$L__BB2_18:
	add.s64 	%rd34, %rd158, 32;
	ld.f32 	%f35, [%rd158+32];
	setp.lt.f32 	%p10, %f35, %f112;
	selp.f32 	%f112, %f35, %f112, %p10;
	add.s32 	%r51, %r51, 8;
	add.s32 	%r50, %r50, 8;
	add.s64 	%rd159, %rd159, 32;
	setp.eq.s32 	%p11, %r51, 0;
	mov.u64 	%rd158, %rd34;
	@%p11 bra 	$L__BB2_19;
	bra.uni 	$L__BB2_4;
$L__BB2_19:
	add.s32 	%r56, %r50, 1;
$L__BB2_20:
	setp.eq.s32 	%p12, %r5, 0;
	@%p12 bra 	$L__BB2_29;
	setp.lt.u32 	%p13, %r3, 3;
	@%p13 bra 	$L__BB2_23;
	mul.wide.u32 	%rd56, %r56, 4;
	add.s64 	%rd57, %rd4, %rd56;
	ld.f32 	%f37, [%rd57];
	setp.lt.f32 	%p14, %f37, %f112;
	selp.f32 	%f38, %f37, %f112, %p14;
	ld.f32 	%f39, [%rd57+4];
	setp.lt.f32 	%p15, %f39, %f38;
	selp.f32 	%f40, %f39, %f38, %p15;
	ld.f32 	%f41, [%rd57+8];
	setp.lt.f32 	%p16, %f41, %f40;
	selp.f32 	%f42, %f41, %f40, %p16;
	ld.f32 	%f43, [%rd57+12];
	setp.lt.f32 	%p17, %f43, %f42;
	selp.f32 	%f112, %f43, %f42, %p17;
	add.s32 	%r56, %r56, 4;
$L__BB2_23:
	ld.param.u32 	%r47, [_Z14Aggrekeral_topPPPfS1_ii_param_3];
	add.s32 	%r39, %r47, -1;
	and.b32  	%r40, %r39, 3;
	setp.eq.s32 	%p18, %r40, 0;
	@%p18 bra 	$L__BB2_29;
	setp.eq.s32 	%p19, %r4, 0;
	@%p19 bra 	$L__BB2_26;
	mul.wide.u32 	%rd58, %r56, 4;
	add.s64 	%rd59, %rd4, %rd58;
	ld.f32 	%f45, [%rd59];
	setp.lt.f32 	%p20, %f45, %f112;
	selp.f32 	%f46, %f45, %f112, %p20;
	ld.f32 	%f47, [%rd59+4];
	setp.lt.f32 	%p21, %f47, %f46;
	selp.f32 	%f112, %f47, %f46, %p21;
	add.s32 	%r56, %r56, 2;
$L__BB2_26:
	setp.eq.s32 	%p22, %r6, 0;
	@%p22 bra 	$L__BB2_29;
	mul.wide.u32 	%rd60, %r56, 4;
	add.s64 	%rd61, %rd4, %rd60;
	ld.f32 	%f26, [%rd61];
	setp.geu.f32 	%p23, %f26, %f112;
	@%p23 bra 	$L__BB2_29;
	mov.f32 	%f112, %f26;
$L__BB2_29:
	setp.lt.u32 	%p24, %r2, 3;
	add.s64 	%rd36, %rd2, %rd45;
	mov.b32 	%r54, 1;
	@%p24 bra 	$L__BB2_32;
	mov.b32 	%r52, 1;
$L__BB2_31:
	.pragma "nounroll";
	ld.global.u64 	%rd63, [%rd3+-8];
	mul.wide.s32 	%rd64, %r1, 8;
	add.s64 	%rd65, %rd63, %rd64;
	ld.u64 	%rd66, [%rd65];
	mul.wide.u32 	%rd67, %r52, 4;
	add.s64 	%rd68, %rd66, %rd67;
	ld.f32 	%f48, [%rd68];
	ld.f32 	%f49, [%rd68+-4];
	ld.f32 	%f50, [%rd68+4];
	setp.lt.f32 	%p25, %f49, %f48;
	selp.f32 	%f51, %f49, %f48, %p25;
	setp.lt.f32 	%p26, %f50, %f51;
	selp.f32 	%f52, %f50, %f51, %p26;
	setp.lt.f32 	%p27, %f112, %f52;
	selp.f32 	%f53, %f112, %f52, %p27;
	ld.global.u64 	%rd69, [%rd36];
	add.s64 	%rd70, %rd69, %rd64;
	ld.u64 	%rd71, [%rd70];
	add.s64 	%rd72, %rd71, %rd67;
	ld.f32 	%f54, [%rd72];
	add.f32 	%f55, %f54, %f53;
	sub.f32 	%f56, %f55, %f112;
	ld.global.u64 	%rd73, [%rd3];
	add.s64 	%rd74, %rd73, %rd64;
	ld.u64 	%rd75, [%rd74];
	add.s64 	%rd76, %rd75, %rd67;
	st.f32 	[%rd76], %f56;
	ld.global.u64 	%rd77, [%rd3+-8];
	add.s64 	%rd78, %rd77, %rd64;
	ld.u64 	%rd79, [%rd78];
	add.s64 	%rd80, %rd79, %rd67;
	ld.f32 	%f57, [%rd80+4];
	ld.f32 	%f58, [%rd80];
	ld.f32 	%f59, [%rd80+8];
	setp.lt.f32 	%p28, %f58, %f57;
	selp.f32 	%f60, %f58, %f57, %p28;
	setp.lt.f32 	%p29, %f59, %f60;
	selp.f32 	%f61, %f59, %f60, %p29;
	setp.lt.f32 	%p30, %f112, %f61;
	selp.f32 	%f62, %f112, %f61, %p30;
	ld.global.u64 	%rd81, [%rd36];
	add.s64 	%rd82, %rd81, %rd64;
	ld.u64 	%rd83, [%rd82];
	add.s64 	%rd84, %rd83, %rd67;
	ld.f32 	%f63, [%rd84+4];
	add.f32 	%f64, %f63, %f62;
	sub.f32 	%f65, %f64, %f112;
	ld.global.u64 	%rd85, [%rd3];
	add.s64 	%rd86, %rd85, %rd64;
	ld.u64 	%rd87, [%rd86];
	add.s64 	%rd88, %rd87, %rd67;
	st.f32 	[%rd88+4], %f65;
	ld.global.u64 	%rd89, [%rd3+-8];
	add.s64 	%rd90, %rd89, %rd64;
	ld.u64 	%rd91, [%rd90];
	add.s64 	%rd92, %rd91, %rd67;
	ld.f32 	%f66, [%rd92+8];
	ld.f32 	%f67, [%rd92+4];
	ld.f32 	%f68, [%rd92+12];
	setp.lt.f32 	%p31, %f67, %f66;
	selp.f32 	%f69, %f67, %f66, %p31;
	setp.lt.f32 	%p32, %f68, %f69;
	selp.f32 	%f70, %f68, %f69, %p32;
	setp.lt.f32 	%p33, %f112, %f70;
	selp.f32 	%f71, %f112, %f70, %p33;
	ld.global.u64 	%rd93, [%rd36];
	add.s64 	%rd94, %rd93, %rd64;
	ld.u64 	%rd95, [%rd94];
	add.s64 	%rd96, %rd95, %rd67;
	ld.f32 	%f72, [%rd96+8];
	add.f32 	%f73, %f72, %f71;
	sub.f32 	%f74, %f73, %f112;
	ld.global.u64 	%rd97, [%rd3];
	add.s64 	%rd98, %rd97, %rd64;
	ld.u64 	%rd99, [%rd98];
	add.s64 	%rd100, %rd99, %rd67;
	st.f32 	[%rd100+8], %f74;
	ld.global.u64 	%rd101, [%rd3+-8];
	add.s64 	%rd102, %rd101, %rd64;
	ld.u64 	%rd103, [%rd102];
	add.s64 	%rd104, %rd103, %rd67;
	ld.f32 	%f75, [%rd104+12];
	ld.f32 	%f76, [%rd104+8];
	add.s32 	%r54, %r52, 4;
	ld.f32 	%f77, [%rd104+16];
	setp.lt.f32 	%p34, %f76, %f75;
	selp.f32 	%f78, %f76, %f75, %p34;
	setp.lt.f32 	%p35, %f77, %f78;
	selp.f32 	%f79, %f77, %f78, %p35;
	setp.lt.f32 	%p36, %f112, %f79;
	selp.f32 	%f80, %f112, %f79, %p36;
	ld.global.u64 	%rd105, [%rd36];
	add.s64 	%rd106, %rd105, %rd64;
	ld.u64 	%rd107, [%rd106];
	add.s64 	%rd108, %rd107, %rd67;
	ld.f32 	%f81, [%rd108+12];
	add.f32 	%f82, %f81, %f80;
	sub.f32 	%f83, %f82, %f112;
	ld.global.u64 	%rd109, [%rd3];
	add.s64 	%rd110, %rd109, %rd64;
	ld.u64 	%rd111, [%rd110];
	add.s64 	%rd112, %rd111, %rd67;
	st.f32 	[%rd112+12], %f83;
	add.s32 	%r43, %r52, 3;
	setp.ne.s32 	%p37, %r43, %r7;
	mov.u32 	%r52, %r54;
	@%p37 bra 	$L__BB2_31;
$L__BB2_32:
	ld.param.u32 	%r48, [_Z14Aggrekeral_topPPPfS1_ii_param_3];
	add.s32 	%r44, %r48, -1;
	and.b32  	%r45, %r44, 3;
	setp.eq.s32 	%p38, %r45, 0;
	@%p38 bra 	$L__BB2_37;
	setp.eq.s32 	%p39, %r4, 0;
	@%p39 bra 	$L__BB2_35;
	ld.global.u64 	%rd113, [%rd3+-8];
	mul.wide.s32 	%rd114, %r1, 8;
	add.s64 	%rd115, %rd113, %rd114;
	ld.u64 	%rd116, [%rd115];
	mul.wide.u32 	%rd117, %r54, 4;
	add.s64 	%rd118, %rd116, %rd117;
	ld.f32 	%f84, [%rd118];
	mul.wide.s32 	%rd119, %r54, 4;
	add.s64 	%rd120, %rd116, %rd119;
	ld.f32 	%f85, [%rd120+-4];
	ld.f32 	%f86, [%rd118+4];
	setp.lt.f32 	%p40, %f85, %f84;
	selp.f32 	%f87, %f85, %f84, %p40;
	setp.lt.f32 	%p41, %f86, %f87;
	selp.f32 	%f88, %f86, %f87, %p41;
	setp.lt.f32 	%p42, %f112, %f88;
	selp.f32 	%f89, %f112, %f88, %p42;
	ld.global.u64 	%rd121, [%rd36];
	add.s64 	%rd122, %rd121, %rd114;
	ld.u64 	%rd123, [%rd122];
	add.s64 	%rd124, %rd123, %rd117;
	ld.f32 	%f90, [%rd124];
	add.f32 	%f91, %f90, %f89;
	sub.f32 	%f92, %f91, %f112;
	ld.global.u64 	%rd125, [%rd3];
	add.s64 	%rd126, %rd125, %rd114;
	ld.u64 	%rd127, [%rd126];
	add.s64 	%rd128, %rd127, %rd117;
	st.f32 	[%rd128], %f92;
	ld.global.u64 	%rd129, [%rd3+-8];
	add.s64 	%rd130, %rd129, %rd114;
	ld.u64 	%rd131, [%rd130];
	add.s64 	%rd132, %rd131, %rd117;
	ld.f32 	%f93, [%rd132+4];
	add.s64 	%rd133, %rd131, %rd119;
	ld.f32 	%f94, [%rd133];
	add.s32 	%r54, %r54, 2;
	ld.f32 	%f95, [%rd132+8];
	setp.lt.f32 	%p43, %f94, %f93;
	selp.f32 	%f96, %f94, %f93, %p43;
	setp.lt.f32 	%p44, %f95, %f96;
	selp.f32 	%f97, %f95, %f96, %p44;
	setp.lt.f32 	%p45, %f112, %f97;
	selp.f32 	%f98, %f112, %f97, %p45;
	ld.global.u64 	%rd134, [%rd36];
	add.s64 	%rd135, %rd134, %rd114;
	ld.u64 	%rd136, [%rd135];
	add.s64 	%rd137, %rd136, %rd117;
	ld.f32 	%f99, [%rd137+4];
	add.f32 	%f100, %f99, %f98;
	sub.f32 	%f101, %f100, %f112;
	ld.global.u64 	%rd138, [%rd3];
	add.s64 	%rd139, %rd138, %rd114;
	ld.u64 	%rd140, [%rd139];
	add.s64 	%rd141, %rd140, %rd117;
	st.f32 	[%rd141+4], %f101;
$L__BB2_35:
	setp.eq.s32 	%p46, %r6, 0;
	@%p46 bra 	$L__BB2_37;
	ld.global.u64 	%rd142, [%rd3+-8];
	mul.wide.s32 	%rd143, %r1, 8;
	add.s64 	%rd144, %rd142, %rd143;
	ld.u64 	%rd145, [%rd144];
	mul.wide.u32 	%rd146, %r54, 4;
	add.s64 	%rd147, %rd145, %rd146;
	ld.f32 	%f102, [%rd147];
	mul.wide.s32 	%rd148, %r54, 4;
	add.s64 	%rd149, %rd145, %rd148;
	ld.f32 	%f103, [%rd149+-4];
	ld.f32 	%f104, [%rd147+4];
	setp.lt.f32 	%p47, %f103, %f102;
	selp.f32 	%f105, %f103, %f102, %p47;
	setp.lt.f32 	%p48, %f104, %f105;
	selp.f32 	%f106, %f104, %f105, %p48;
	setp.lt.f32 	%p49, %f112, %f106;
	selp.f32 	%f107, %f112, %f106, %p49;
	ld.global.u64 	%rd150, [%rd36];
	add.s64 	%rd151, %rd150, %rd143;
	ld.u64 	%rd152, [%rd151];
	add.s64 	%rd153, %rd152, %rd146;
	ld.f32 	%f108, [%rd153];
	add.f32 	%f109, %f108, %f107;
	sub.f32 	%f110, %f109, %f112;
	ld.global.u64 	%rd154, [%rd3];
	add.s64 	%rd155, %rd154, %rd143;
	ld.u64 	%rd156, [%rd155];
	add.s64 	%rd157, %rd156, %rd146;
	st.f32 	[%rd157], %f110;
$L__BB2_37:
	add.s32 	%r49, %r49, 1;
	setp.eq.s32 	%p50, %r49, %r26;
	@%p50 bra 	$L__BB2_38;
	bra.uni 	$L__BB2_2;
$L__BB2_38:
	bar.sync 	0;
	ret;

}
	// .globl	_Z15Aggrekeral_downPPPfS1_ii
.visible .entry _Z15Aggrekeral_downPPPfS1_ii(
	.param .u64 .ptr .align 1 _Z15Aggrekeral_downPPPfS1_ii_param_0,
	.param .u64 .ptr .align 1 _Z15Aggrekeral_downPPPfS1_ii_param_1,
	.param .u32 _Z15Aggrekeral_downPPPfS1_ii_param_2,
	.param .u32 _Z15Aggrekeral_downPPPfS1_ii_param_3
)
{
	.reg .pred 	%p<51>;
	.reg .b32 	%r<68>;
	.reg .b32 	%f<126>;
	.reg .b64 	%rd<172>;

	ld.param.u64 	%rd37, [_Z15Aggrekeral_downPPPfS1_ii_param_0];
	ld.param.u64 	%rd38, [_Z15Aggrekeral_downPPPfS1_ii_param_1];
	ld.param.u32 	%r23, [_Z15Aggrekeral_downPPPfS1_ii_param_2];
	ld.param.u32 	%r24, [_Z15Aggrekeral_downPPPfS1_ii_param_3];
	cvta.to.global.u64 	%rd1, %rd38;
	cvta.to.global.u64 	%rd2, %rd37;
	mov.u32 	%r25, %ctaid.x;
	mov.u32 	%r26, %ntid.x;
	mov.u32 	%r27, %tid.x;
	mad.lo.s32 	%r1, %r25, %r26, %r27;
	mul.wide.s32 	%rd39, %r23, 8;
	add.s64 	%rd40, %rd2, %rd39;
	ld.global.u64 	%rd41, [%rd40+-8];
	mul.wide.s32 	%rd42, %r1, 8;
	add.s64 	%rd43, %rd41, %rd42;
	ld.u64 	%rd44, [%rd43];
	add.s64 	%rd45, %rd1, %rd39;
	ld.global.u64 	%rd46, [%rd45+-8];
	add.s64 	%rd47, %rd46, %rd42;
	st.u64 	[%rd47], %rd44;
	bar.sync 	0;
	min.s32 	%r28, %r23, %r24;
	setp.lt.s32 	%p1, %r28, 2;
	@%p1 bra 	$L__BB3_38;
	add.s32 	%r59, %r23, -2;
$L__BB3_2:
	ld.param.u32 	%r51, [_Z15Aggrekeral_downPPPfS1_ii_param_3];
	add.s32 	%r30, %r51, -2;
	setp.lt.u32 	%p2, %r30, 7;
	mul.wide.s32 	%rd48, %r59, 8;
	add.s64 	%rd49, %rd1, %rd48;
	ld.global.u64 	%rd50, [%rd49+-8];
	add.s64 	%rd52, %rd50, %rd42;
	ld.u64 	%rd53, [%rd52];
	ld.f32 	%f112, [%rd53];
	mul.wide.u32 	%rd54, %r59, 8;
	add.s64 	%rd3, %rd1, %rd54;
	ld.global.u64 	%rd55, [%rd3+8];
	add.s64 	%rd56, %rd55, %rd42;
	ld.u64 	%rd4, [%rd56];
	mov.b32 	%r66, 1;
	@%p2 bra 	$L__BB3_20;
	ld.param.u32 	%r52, [_Z15Aggrekeral_downPPPfS1_ii_param_3];
	add.s32 	%r32, %r52, -1;
	and.b32  	%r33, %r32, -8;
	neg.s32 	%r61, %r33;
	mov.b32 	%r60, 0;
	mov.b64 	%rd171, 0;
	mov.u64 	%rd170, %rd4;
$L__BB3_4:
	.pragma "nounroll";
	ld.f32 	%f29, [%rd170+4];
	setp.geu.f32 	%p3, %f29, %f112;
	@%p3 bra 	$L__BB3_6;
	add.s64 	%rd58, %rd4, %rd171;
	ld.f32 	%f112, [%rd58+4];
$L__BB3_6:
	ld.f32 	%f30, [%rd170+8];
	setp.geu.f32 	%p4, %f30, %f112;
	@%p4 bra 	$L__BB3_8;
	add.s64 	%rd59, %rd4, %rd171;
	ld.f32 	%f112, [%rd59+8];
$L__BB3_8:
	ld.f32 	%f31, [%rd170+12];
	setp.geu.f32 	%p5, %f31, %f112;
	@%p5 bra 	$L__BB3_10;
	add.s64 	%rd60, %rd4, %rd171;
	ld.f32 	%f112, [%rd60+12];
$L__BB3_10:
	ld.f32 	%f32, [%rd170+16];
	setp.geu.f32 	%p6, %f32, %f112;
	@%p6 bra 	$L__BB3_12;
	add.s64 	%rd61, %rd4, %rd171;
	ld.f32 	%f112, [%rd61+16];
$L__BB3_12:
	ld.f32 	%f33, [%rd170+20];
	setp.geu.f32 	%p7, %f33, %f112;
	@%p7 bra 	$L__BB3_14;
	add.s64 	%rd62, %rd4, %rd171;
	ld.f32 	%f112, [%rd62+20];
$L__BB3_14:
	ld.f32 	%f34, [%rd170+24];
	setp.geu.f32 	%p8, %f34, %f112;
	@%p8 bra 	$L__BB3_16;
	add.s64 	%rd63, %rd4, %rd171;
	ld.f32 	%f112, [%rd63+24];
$L__BB3_16:
	ld.f32 	%f15, [%rd170+28];
	setp.geu.f32 	%p9, %f15, %f112;
	@%p9 bra 	$L__BB3_18;
	mov.f32 	%f112, %f15;
$L__BB3_18:
	add.s64 	%rd34, %rd170, 32;
	ld.f32 	%f35, [%rd170+32];
	setp.lt.f32 	%p10, %f35, %f112;
	selp.f32 	%f112, %f35, %f112, %p10;
	add.s32 	%r61, %r61, 8;
	add.s32 	%r60, %r60, 8;
	add.s64 	%rd171, %rd171, 32;
	setp.eq.s32 	%p11, %r61, 0;
	mov.u64 	%rd170, %rd34;
	@%p11 bra 	$L__BB3_19;
	bra.uni 	$L__BB3_4;
$L__BB3_19:
	add.s32 	%r66, %r60, 1;
$L__BB3_20:
	ld.param.u32 	%r53, [_Z15Aggrekeral_downPPPfS1_ii_param_3];
	add.s32 	%r34, %r53, 3;
	and.b32  	%r35, %r34, 3;
	add.s32 	%r17, %r35, -1;
	and.b32  	%r18, %r34, 1;
	add.s32 	%r36, %r53, -1;
	and.b32  	%r37, %r36, 7;
	setp.eq.s32 	%p12, %r37, 0;
	@%p12 bra 	$L__BB3_29;
	ld.param.u32 	%r54, [_Z15Aggrekeral_downPPPfS1_ii_param_3];
	add.s32 	%r38, %r54, -1;
	and.b32  	%r39, %r38, 7;
	add.s32 	%r40, %r39, -1;
	setp.lt.u32 	%p13, %r40, 3;
	@%p13 bra 	$L__BB3_23;
	mul.wide.u32 	%rd64, %r66, 4;
	add.s64 	%rd65, %rd4, %rd64;
	ld.f32 	%f37, [%rd65];
	setp.lt.f32 	%p14, %f37, %f112;
	selp.f32 	%f38, %f37, %f112, %p14;
	ld.f32 	%f39, [%rd65+4];
	setp.lt.f32 	%p15, %f39, %f38;
	selp.f32 	%f40, %f39, %f38, %p15;
	ld.f32 	%f41, [%rd65+8];
	setp.lt.f32 	%p16, %f41, %f40;
	selp.f32 	%f42, %f41, %f40, %p16;
	ld.f32 	%f43, [%rd65+12];
	setp.lt.f32 	%p17, %f43, %f42;
	selp.f32 	%f112, %f43, %f42, %p17;
	add.s32 	%r66, %r66, 4;
$L__BB3_23:
	ld.param.u32 	%r55, [_Z15Aggrekeral_downPPPfS1_ii_param_3];
	add.s32 	%r41, %r55, -1;
	and.b32  	%r42, %r41, 3;
	setp.eq.s32 	%p18, %r42, 0;
	@%p18 bra 	$L__BB3_29;
	setp.eq.s32 	%p19, %r17, 0;
	@%p19 bra 	$L__BB3_26;
	mul.wide.u32 	%rd66, %r66, 4;
	add.s64 	%rd67, %rd4, %rd66;
	ld.f32 	%f45, [%rd67];
	setp.lt.f32 	%p20, %f45, %f112;
	selp.f32 	%f46, %f45, %f112, %p20;
	ld.f32 	%f47, [%rd67+4];
	setp.lt.f32 	%p21, %f47, %f46;
	selp.f32 	%f112, %f47, %f46, %p21;
	add.s32 	%r66, %r66, 2;
$L__BB3_26:
	setp.eq.s32 	%p22, %r18, 0;
	@%p22 bra 	$L__BB3_29;
	mul.wide.u32 	%rd68, %r66, 4;
	add.s64 	%rd69, %rd4, %rd68;
	ld.f32 	%f26, [%rd69];
	setp.geu.f32 	%p23, %f26, %f112;
	@%p23 bra 	$L__BB3_29;
	mov.f32 	%f112, %f26;
$L__BB3_29:
	ld.param.u32 	%r56, [_Z15Aggrekeral_downPPPfS1_ii_param_3];
	add.s32 	%r44, %r56, -2;
	setp.lt.u32 	%p24, %r44, 3;
	add.s64 	%rd36, %rd2, %rd54;
	mov.b32 	%r64, 1;
	@%p24 bra 	$L__BB3_32;
	mov.b32 	%r62, 1;
$L__BB3_31:
	.pragma "nounroll";
	ld.param.u32 	%r57, [_Z15Aggrekeral_downPPPfS1_ii_param_3];
	ld.global.u64 	%rd71, [%rd3+8];
	add.s64 	%rd73, %rd71, %rd42;
	ld.u64 	%rd74, [%rd73];
	mul.wide.u32 	%rd75, %r62, 4;
	add.s64 	%rd76, %rd74, %rd75;
	ld.f32 	%f48, [%rd76];
	ld.f32 	%f49, [%rd76+-4];
	ld.f32 	%f50, [%rd76+4];
	setp.lt.f32 	%p25, %f49, %f48;
	selp.f32 	%f51, %f49, %f48, %p25;
	setp.lt.f32 	%p26, %f50, %f51;
	selp.f32 	%f52, %f50, %f51, %p26;
	setp.lt.f32 	%p27, %f112, %f52;
	selp.f32 	%f53, %f112, %f52, %p27;
	ld.global.u64 	%rd77, [%rd36];
	add.s64 	%rd78, %rd77, %rd42;
	ld.u64 	%rd79, [%rd78];
	add.s64 	%rd80, %rd79, %rd75;
	ld.f32 	%f54, [%rd80];
	add.f32 	%f55, %f54, %f53;
	sub.f32 	%f56, %f55, %f112;
	ld.global.u64 	%rd81, [%rd3];
	add.s64 	%rd82, %rd81, %rd42;
	ld.u64 	%rd83, [%rd82];
	add.s64 	%rd84, %rd83, %rd75;
	st.f32 	[%rd84], %f56;
	ld.global.u64 	%rd85, [%rd3+8];
	add.s64 	%rd86, %rd85, %rd42;
	ld.u64 	%rd87, [%rd86];
	add.s64 	%rd88, %rd87, %rd75;
	ld.f32 	%f57, [%rd88+4];
	ld.f32 	%f58, [%rd88];
	ld.f32 	%f59, [%rd88+8];
	setp.lt.f32 	%p28, %f58, %f57;
	selp.f32 	%f60, %f58, %f57, %p28;
	setp.lt.f32 	%p29, %f59, %f60;
	selp.f32 	%f61, %f59, %f60, %p29;
	setp.lt.f32 	%p30, %f112, %f61;
	selp.f32 	%f62, %f112, %f61, %p30;
	ld.global.u64 	%rd89, [%rd36];
	add.s64 	%rd90, %rd89, %rd42;
	ld.u64 	%rd91, [%rd90];
	add.s64 	%rd92, %rd91, %rd75;
	ld.f32 	%f63, [%rd92+4];
	add.f32 	%f64, %f63, %f62;
	sub.f32 	%f65, %f64, %f112;
	ld.global.u64 	%rd93, [%rd3];
	add.s64 	%rd94, %rd93, %rd42;
	ld.u64 	%rd95, [%rd94];
	add.s64 	%rd96, %rd95, %rd75;
	st.f32 	[%rd96+4], %f65;
	ld.global.u64 	%rd97, [%rd3+8];
	add.s64 	%rd98, %rd97, %rd42;
	ld.u64 	%rd99, [%rd98];
	add.s64 	%rd100, %rd99, %rd75;
	ld.f32 	%f66, [%rd100+8];
	ld.f32 	%f67, [%rd100+4];
	ld.f32 	%f68, [%rd100+12];
	setp.lt.f32 	%p31, %f67, %f66;
	selp.f32 	%f69, %f67, %f66, %p31;
	setp.lt.f32 	%p32, %f68, %f69;
	selp.f32 	%f70, %f68, %f69, %p32;
	setp.lt.f32 	%p33, %f112, %f70;
	selp.f32 	%f71, %f112, %f70, %p33;
	ld.global.u64 	%rd101, [%rd36];
	add.s64 	%rd102, %rd101, %rd42;
	ld.u64 	%rd103, [%rd102];
	add.s64 	%rd104, %rd103, %rd75;
	ld.f32 	%f72, [%rd104+8];
	add.f32 	%f73, %f72, %f71;
	sub.f32 	%f74, %f73, %f112;
	ld.global.u64 	%rd105, [%rd3];
	add.s64 	%rd106, %rd105, %rd42;
	ld.u64 	%rd107, [%rd106];
	add.s64 	%rd108, %rd107, %rd75;
	st.f32 	[%rd108+8], %f74;
	ld.global.u64 	%rd109, [%rd3+8];
	add.s64 	%rd110, %rd109, %rd42;
	ld.u64 	%rd111, [%rd110];
	add.s64 	%rd112, %rd111, %rd75;
	ld.f32 	%f75, [%rd112+12];
	ld.f32 	%f76, [%rd112+8];
	add.s32 	%r64, %r62, 4;
	ld.f32 	%f77, [%rd112+16];
	setp.lt.f32 	%p34, %f76, %f75;
	selp.f32 	%f78, %f76, %f75, %p34;
	setp.lt.f32 	%p35, %f77, %f78;
	selp.f32 	%f79, %f77, %f78, %p35;
	setp.lt.f32 	%p36, %f112, %f79;
	selp.f32 	%f80, %f112, %f79, %p36;
	ld.global.u64 	%rd113, [%rd36];
	add.s64 	%rd114, %rd113, %rd42;
	ld.u64 	%rd115, [%rd114];
	add.s64 	%rd116, %rd115, %rd75;
	ld.f32 	%f81, [%rd116+12];
	add.f32 	%f82, %f81, %f80;
	sub.f32 	%f83, %f82, %f112;
	ld.global.u64 	%rd117, [%rd3];
	add.s64 	%rd118, %rd117, %rd42;
	ld.u64 	%rd119, [%rd118];
	add.s64 	%rd120, %rd119, %rd75;
	st.f32 	[%rd120+12], %f83;
	add.s32 	%r46, %r62, 3;
	add.s32 	%r47, %r57, -1;
	and.b32  	%r48, %r47, -4;
	setp.ne.s32 	%p37, %r46, %r48;
	mov.u32 	%r62, %r64;
	@%p37 bra 	$L__BB3_31;
$L__BB3_32:
	ld.param.u32 	%r58, [_Z15Aggrekeral_downPPPfS1_ii_param_3];
	add.s32 	%r49, %r58, -1;
	and.b32  	%r50, %r49, 3;
	setp.eq.s32 	%p38, %r50, 0;
	@%p38 bra 	$L__BB3_37;
	setp.eq.s32 	%p39, %r17, 0;
	@%p39 bra 	$L__BB3_35;
	ld.global.u64 	%rd121, [%rd3+8];
	add.s64 	%rd123, %rd121, %rd42;
	ld.u64 	%rd124, [%rd123];
	mul.wide.u32 	%rd125, %r64, 4;
	add.s64 	%rd126, %rd124, %rd125;
	ld.f32 	%f84, [%rd126];
	mul.wide.s32 	%rd127, %r64, 4;
	add.s64 	%rd128, %rd124, %rd127;
	ld.f32 	%f85, [%rd128+-4];
	ld.f32 	%f86, [%rd126+4];
	setp.lt.f32 	%p40, %f85, %f84;
	selp.f32 	%f87, %f85, %f84, %p40;
	setp.lt.f32 	%p41, %f86, %f87;
	selp.f32 	%f88, %f86, %f87, %p41;
	setp.lt.f32 	%p42, %f112, %f88;
	selp.f32 	%f89, %f112, %f88, %p42;
	add.s64 	%rd130, %rd2, %rd54;
	ld.global.u64 	%rd131, [%rd130];
	add.s64 	%rd132, %rd131, %rd42;
	ld.u64 	%rd133, [%rd132];
	add.s64 	%rd134, %rd133, %rd125;
	ld.f32 	%f90, [%rd134];
	add.f32 	%f91, %f90, %f89;
	sub.f32 	%f92, %f91, %f112;
	ld.global.u64 	%rd135, [%rd3];
	add.s64 	%rd136, %rd135, %rd42;
	ld.u64 	%rd137, [%rd136];
	add.s64 	%rd138, %rd137, %rd125;
	st.f32 	[%rd138], %f92;
	ld.global.u64 	%rd139, [%rd3+8];
	add.s64 	%rd140, %rd139, %rd42;
	ld.u64 	%rd141, [%rd140];
	add.s64 	%rd142, %rd141, %rd125;
	ld.f32 	%f93, [%rd142+4];
	add.s64 	%rd143, %rd141, %rd127;
	ld.f32 	%f94, [%rd143];
	add.s32 	%r64, %r64, 2;
	ld.f32 	%f95, [%rd142+8];
	setp.lt.f32 	%p43, %f94, %f93;
	selp.f32 	%f96, %f94, %f93, %p43;
	setp.lt.f32 	%p44, %f95, %f96;
	selp.f32 	%f97, %f95, %f96, %p44;
	setp.lt.f32 	%p45, %f112, %f97;
	selp.f32 	%f98, %f112, %f97, %p45;
	ld.global.u64 	%rd144, [%rd130];
	add.s64 	%rd145, %rd144, %rd42;
	ld.u64 	%rd146, [%rd145];
	add.s64 	%rd147, %rd146, %rd125;
	ld.f32 	%f99, [%rd147+4];
	add.f32 	%f100, %f99, %f98;
	sub.f32 	%f101, %f100, %f112;
	ld.global.u64 	%rd148, [%rd3];
	add.s64 	%rd149, %rd148, %rd42;
	ld.u64 	%rd150, [%rd149];
	add.s64 	%rd151, %rd150, %rd125;
	st.f32 	[%rd151+4], %f101;
$L__BB3_35:
	setp.eq.s32 	%p46, %r18, 0;
	@%p46 bra 	$L__BB3_37;
	ld.global.u64 	%rd152, [%rd3+8];
	add.s64 	%rd154, %rd152, %rd42;
	ld.u64 	%rd155, [%rd154];
	mul.wide.u32 	%rd156, %r64, 4;
	add.s64 	%rd157, %rd155, %rd156;
	ld.f32 	%f102, [%rd157];
	mul.wide.s32 	%rd158, %r64, 4;
	add.s64 	%rd159, %rd155, %rd158;
	ld.f32 	%f103, [%rd159+-4];
	ld.f32 	%f104, [%rd157+4];
	setp.lt.f32 	%p47, %f103, %f102;
	selp.f32 	%f105, %f103, %f102, %p47;
	setp.lt.f32 	%p48, %f104, %f105;
	selp.f32 	%f106, %f104, %f105, %p48;
	setp.lt.f32 	%p49, %f112, %f106;
	selp.f32 	%f107, %f112, %f106, %p49;
	add.s64 	%rd161, %rd2, %rd54;
	ld.global.u64 	%rd162, [%rd161];
	add.s64 	%rd163, %rd162, %rd42;
	ld.u64 	%rd164, [%rd163];
	add.s64 	%rd165, %rd164, %rd156;
	ld.f32 	%f108, [%rd165];
	add.f32 	%f109, %f108, %f107;
	sub.f32 	%f110, %f109, %f112;
	ld.global.u64 	%rd166, [%rd3];
	add.s64 	%rd167, %rd166, %rd42;
	ld.u64 	%rd168, [%rd167];
	add.s64 	%rd169, %rd168, %rd156;
	st.f32 	[%rd169], %f110;
$L__BB3_37:
	setp.gt.s32 	%p50, %r59, 0;
	add.s32 	%r59, %r59, -1;
	@%p50 bra 	$L__BB3_2;
$L__BB3_38:
	bar.sync 	0;
	ret;

}


// ===== COMPILED SASS (sm_100) =====

	.target	sm_100

	.elftype	@"ET_EXEC"


//--------------------- .note.nv.tkinfo           --------------------------
	.section	.note.nv.tkinfo,"",@"SHT_NOTE"
	.sectionflags	@"SHF_NOTE_NV_TKINFO"
	.tkinfo
        /*0018*/ 	.word	0x00000002
        /*0030*/ 	.string	""
        /*0030*/ 	.string	"ptxas"
        /*0030*/ 	.string	"Cuda compilation tools, release 13.0, V13.0.88"
        /*0030*/ 	.string	"Build cuda_13.0.r13.0/compiler.36424714_0"
        /*0030*/ 	.string	"-arch sm_100 -m 64 "



//--------------------- .note.nv.cuinfo           --------------------------
	.section	.note.nv.cuinfo,"",@"SHT_NOTE"
	.sectionflags	@"SHF_NOTE_NV_CUINFO"
        /*0018*/ 	.short	0x0002
        /*001a*/ 	.short	0x0064
        /*001c*/ 	.short	0x0082
	.zero		2


//--------------------- .nv.info                  --------------------------
	.section	.nv.info,"",@"SHT_CUDA_INFO"
	.align	4


	//----- nvinfo : EIATTR_REGCOUNT
	.align		4
        /*0000*/ 	.byte	0x04, 0x2f
        /*0002*/ 	.short	(.L_1 - .L_0)
	.align		4
.L_0:
        /*0004*/ 	.word	index@(_Z15AggreKeral_leftPPPfS1_ii)
        /*0008*/ 	.word	0x0000001e


	//----- nvinfo : EIATTR_FRAME_SIZE
	.align		4
.L_1:
        /*000c*/ 	.byte	0x04, 0x11
        /*000e*/ 	.short	(.L_3 - .L_2)
	.align		4
.L_2:
        /*0010*/ 	.word	index@(_Z15AggreKeral_leftPPPfS1_ii)
        /*0014*/ 	.word	0x00000000


	//----- nvinfo : EIATTR_REGCOUNT
	.align		4
.L_3:
        /*0018*/ 	.byte	0x04, 0x2f
        /*001a*/ 	.short	(.L_5 - .L_4)
	.align		4
.L_4:
        /*001c*/ 	.word	index@(_Z16AggreKeral_rightPPPfS1_ii)
        /*0020*/ 	.word	0x0000001c


	//----- nvinfo : EIATTR_FRAME_SIZE
	.align		4
.L_5:
        /*0024*/ 	.byte	0x04, 0x11
        /*0026*/ 	.short	(.L_7 - .L_6)
	.align		4
.L_6:
        /*0028*/ 	.word	index@(_Z16AggreKeral_rightPPPfS1_ii)
        /*002c*/ 	.word	0x00000000


	//----- nvinfo : EIATTR_REGCOUNT
	.align		4
.L_7:
        /*0030*/ 	.byte	0x04, 0x2f
        /*0032*/ 	.short	(.L_9 - .L_8)
	.align		4
.L_8:
        /*0034*/ 	.word	index@(_Z14Aggrekeral_topPPPfS1_ii)
        /*0038*/ 	.word	0x0000001c


	//----- nvinfo : EIATTR_FRAME_SIZE
	.align		4
.L_9:
        /*003c*/ 	.byte	0x04, 0x11
        /*003e*/ 	.short	(.L_11 - .L_10)
	.align		4
.L_10:
        /*0040*/ 	.word	index@(_Z14Aggrekeral_topPPPfS1_ii)
        /*0044*/ 	.word	0x00000000


	//----- nvinfo : EIATTR_REGCOUNT
	.align		4
.L_11:
        /*0048*/ 	.byte	0x04, 0x2f
        /*004a*/ 	.short	(.L_13 - .L_12)
	.align		4
.L_12:
        /*004c*/ 	.word	index@(_Z15Aggrekeral_downPPPfS1_ii)
        /*0050*/ 	.word	0x0000001c


	//----- nvinfo : EIATTR_FRAME_SIZE
	.align		4
.L_13:
        /*0054*/ 	.byte	0x04, 0x11
        /*0056*/ 	.short	(.L_15 - .L_14)
	.align		4
.L_14:
        /*0058*/ 	.word	index@(_Z15Aggrekeral_downPPPfS1_ii)
        /*005c*/ 	.word	0x00000000


	//----- nvinfo : EIATTR_MIN_STACK_SIZE
	.align		4
.L_15:
        /*0060*/ 	.byte	0x04, 0x12
        /*0062*/ 	.short	(.L_17 - .L_16)
	.align		4
.L_16:
        /*0064*/ 	.word	index@(_Z15Aggrekeral_downPPPfS1_ii)
        /*0068*/ 	.word	0x00000000


	//----- nvinfo : EIATTR_MIN_STACK_SIZE
	.align		4
.L_17:
        /*006c*/ 	.byte	0x04, 0x12
        /*006e*/ 	.short	(.L_19 - .L_18)
	.align		4
.L_18:
        /*0070*/ 	.word	index@(_Z14Aggrekeral_topPPPfS1_ii)
        /*0074*/ 	.word	0x00000000


	//----- nvinfo : EIATTR_MIN_STACK_SIZE
	.align		4
.L_19:
        /*0078*/ 	.byte	0x04, 0x12
        /*007a*/ 	.short	(.L_21 - .L_20)
	.align		4
.L_20:
        /*007c*/ 	.word	index@(_Z16AggreKeral_rightPPPfS1_ii)
        /*0080*/ 	.word	0x00000000


	//----- nvinfo : EIATTR_MIN_STACK_SIZE
	.align		4
.L_21:
        /*0084*/ 	.byte	0x04, 0x12
        /*0086*/ 	.short	(.L_23 - .L_22)
	.align		4
.L_22:
        /*0088*/ 	.word	index@(_Z15AggreKeral_leftPPPfS1_ii)
        /*008c*/ 	.word	0x00000000
.L_23:


//--------------------- .nv.compat                --------------------------
	.section	.nv.compat,"",@"SHT_CUDA_COMPAT_INFO"
	.align	4
        /*0000*/ 	.byte	0x02, 0x09, 0x00, 0x00, 0x02, 0x02, 0x01, 0x00, 0x02, 0x05, 0x05, 0x00, 0x03, 0x07, 0x01, 0x01
        /*0010*/ 	.byte	0x02, 0x03, 0x00, 0x00, 0x02, 0x06, 0x01, 0x00, 0x04, 0x0b, 0x08, 0x00, 0x09, 0x00, 0x00, 0x00
        /*0020*/ 	.byte	0x00, 0x00, 0x00, 0x00


//--------------------- .nv.info._Z15Aggrekeral_downPPPfS1_ii --------------------------
	.section	.nv.info._Z15Aggrekeral_downPPPfS1_ii,"",@"SHT_CUDA_INFO"
	.sectionflags	@""
	.align	4


	//----- nvinfo : EIATTR_CUDA_API_VERSION
	.align		4
        /*0000*/ 	.byte	0x04, 0x37
        /*0002*/ 	.short	(.L_25 - .L_24)
.L_24:
        /*0004*/ 	.word	0x00000082


	//----- nvinfo : EIATTR_KPARAM_INFO
	.align		4
.L_25:
        /*0008*/ 	.byte	0x04, 0x17
        /*000a*/ 	.short	(.L_27 - .L_26)
.L_26:
        /*000c*/ 	.word	0x00000000
        /*0010*/ 	.short	0x0003
        /*0012*/ 	.short	0x0014
        /*0014*/ 	.byte	0x00, 0xf0, 0x11, 0x00


	//----- nvinfo : EIATTR_KPARAM_INFO
	.align		4
.L_27:
        /*0018*/ 	.byte	0x04, 0x17
        /*001a*/ 	.short	(.L_29 - .L_28)
.L_28:
        /*001c*/ 	.word	0x00000000
        /*0020*/ 	.short	0x0002
        /*0022*/ 	.short	0x0010
        /*0024*/ 	.byte	0x00, 0xf0, 0x11, 0x00


	//----- nvinfo : EIATTR_KPARAM_INFO
	.align		4
.L_29:
        /*0028*/ 	.byte	0x04, 0x17
        /*002a*/ 	.short	(.L_31 - .L_30)
.L_30:
        /*002c*/ 	.word	0x00000000
        /*0030*/ 	.short	0x0001
        /*0032*/ 	.short	0x0008
        /*0034*/ 	.byte	0x00, 0xf5, 0x21, 0x00


	//----- nvinfo : EIATTR_KPARAM_INFO
	.align		4
.L_31:
        /*0038*/ 	.byte	0x04, 0x17
        /*003a*/ 	.short	(.L_33 - .L_32)
.L_32:
        /*003c*/ 	.word	0x00000000
        /*0040*/ 	.short	0x0000
        /*0042*/ 	.short	0x0000
        /*0044*/ 	.byte	0x00, 0xf5, 0x21, 0x00


	//----- nvinfo : EIATTR_SPARSE_MMA_MASK
	.align		4
.L_33:
        /*0048*/ 	.byte	0x03, 0x50
        /*004a*/ 	.short	0x0000


	//----- nvinfo : EIATTR_MAXREG_COUNT
	.align		4
        /*004c*/ 	.byte	0x03, 0x1b
        /*004e*/ 	.short	0x00ff


	//----- nvinfo : EIATTR_NUM_BARRIERS
	.align		4
        /*0050*/ 	.byte	0x02, 0x4c
        /*0052*/ 	.byte	0x01
	.zero		1


	//----- nvinfo : EIATTR_MERCURY_ISA_VERSION
	.align		4
        /*0054*/ 	.byte	0x03, 0x5f
        /*0056*/ 	.short	0x0101


	//----- nvinfo : EIATTR_VRC_CTA_INIT_COUNT
	.align		4
        /*0058*/ 	.byte	0x02, 0x4a
	.zero		1
	.zero		1


	//----- nvinfo : EIATTR_EXIT_INSTR_OFFSETS
	.align		4
        /*005c*/ 	.byte	0x04, 0x1c
        /*005e*/ 	.short	(.L_35 - .L_34)


	//   ....[0]....
.L_34:
        /*0060*/ 	.word	0x00001700


	//----- nvinfo : EIATTR_CBANK_PARAM_SIZE
	.align		4
.L_35:
        /*0064*/ 	.byte	0x03, 0x19
        /*0066*/ 	.short	0x0018


	//----- nvinfo : EIATTR_PARAM_CBANK
	.align		4
        /*0068*/ 	.byte	0x04, 0x0a
        /*006a*/ 	.short	(.L_37 - .L_36)
	.align		4
.L_36:
        /*006c*/ 	.word	index@(.nv.constant0._Z15Aggrekeral_downPPPfS1_ii)
        /*0070*/ 	.short	0x0380
        /*0072*/ 	.short	0x0018


	//----- nvinfo : EIATTR_SW_WAR
	.align		4
.L_37:
        /*0074*/ 	.byte	0x04, 0x36
        /*0076*/ 	.short	(.L_39 - .L_38)
.L_38:
        /*0078*/ 	.word	0x00000008
.L_39:


//--------------------- .nv.info._Z14Aggrekeral_topPPPfS1_ii --------------------------
	.section	.nv.info._Z14Aggrekeral_topPPPfS1_ii,"",@"SHT_CUDA_INFO"
	.sectionflags	@""
	.align	4


	//----- nvinfo : EIATTR_CUDA_API_VERSION
	.align		4
        /*0000*/ 	.byte	0x04, 0x37
        /*0002*/ 	.short	(.L_41 - .L_40)
.L_40:
        /*0004*/ 	.word	0x00000082


	//----- nvinfo : EIATTR_KPARAM_INFO
	.align		4
.L_41:
        /*0008*/ 	.byte	0x04, 0x17
        /*000a*/ 	.short	(.L_43 - .L_42)
.L_42:
        /*000c*/ 	.word	0x00000000
        /*0010*/ 	.short	0x0003
        /*0012*/ 	.short	0x0014
        /*0014*/ 	.byte	0x00, 0xf0, 0x11, 0x00


	//----- nvinfo : EIATTR_KPARAM_INFO
	.align		4
.L_43:
        /*0018*/ 	.byte	0x04, 0x17
        /*001a*/ 	.short	(.L_45 - .L_44)
.L_44:
        /*001c*/ 	.word	0x00000000
        /*0020*/ 	.short	0x0002
        /*0022*/ 	.short	0x0010
        /*0024*/ 	.byte	0x00, 0xf0, 0x11, 0x00


	//----- nvinfo : EIATTR_KPARAM_INFO
	.align		4
.L_45:
        /*0028*/ 	.byte	0x04, 0x17
        /*002a*/ 	.short	(.L_47 - .L_46)
.L_46:
        /*002c*/ 	.word	0x00000000
        /*0030*/ 	.short	0x0001
        /*0032*/ 	.short	0x0008
        /*0034*/ 	.byte	0x00, 0xf5, 0x21, 0x00


	//----- nvinfo : EIATTR_KPARAM_INFO
	.align		4
.L_47:
        /*0038*/ 	.byte	0x04, 0x17
        /*003a*/ 	.short	(.L_49 - .L_48)
.L_48:
        /*003c*/ 	.word	0x00000000
        /*0040*/ 	.short	0x0000
        /*0042*/ 	.short	0x0000
        /*0044*/ 	.byte	0x00, 0xf5, 0x21, 0x00


	//----- nvinfo : EIATTR_SPARSE_MMA_MASK
	.align		4
.L_49:
        /*0048*/ 	.byte	0x03, 0x50
        /*004a*/ 	.short	0x0000


	//----- nvinfo : EIATTR_MAXREG_COUNT
	.align		4
        /*004c*/ 	.byte	0x03, 0x1b
        /*004e*/ 	.short	0x00ff


	//----- nvinfo : EIATTR_NUM_BARRIERS
	.align		4
        /*0050*/ 	.byte	0x02, 0x4c
        /*0052*/ 	.byte	0x01
	.zero		1


	//----- nvinfo : EIATTR_MERCURY_ISA_VERSION
	.align		4
        /*0054*/ 	.byte	0x03, 0x5f
        /*0056*/ 	.short	0x0101


	//----- nvinfo : EIATTR_VRC_CTA_INIT_COUNT
	.align		4
        /*0058*/ 	.byte	0x02, 0x4a
	.zero		1
	.zero		1


	//----- nvinfo : EIATTR_EXIT_INSTR_OFFSETS
	.align		4
        /*005c*/ 	.byte	0x04, 0x1c
        /*005e*/ 	.short	(.L_51 - .L_50)


	//   ....[0]....
.L_50:
        /*0060*/ 	.word	0x00001680


	//----- nvinfo : EIATTR_CBANK_PARAM_SIZE
	.align		4
.L_51:
        /*0064*/ 	.byte	0x03, 0x19
        /*0066*/ 	.short	0x0018


	//----- nvinfo : EIATTR_PARAM_CBANK
	.align		4
        /*0068*/ 	.byte	0x04, 0x0a
        /*006a*/ 	.short	(.L_53 - .L_52)
	.align		4
.L_52:
        /*006c*/ 	.word	index@(.nv.constant0._Z14Aggrekeral_topPPPfS1_ii)
        /*0070*/ 	.short	0x0380
        /*0072*/ 	.short	0x0018


	//----- nvinfo : EIATTR_SW_WAR
	.align		4
.L_53:
        /*0074*/ 	.byte	0x04, 0x36
        /*0076*/ 	.short	(.L_55 - .L_54)
.L_54:
        /*0078*/ 	.word	0x00000008
.L_55:


//--------------------- .nv.info._Z16AggreKeral_rightPPPfS1_ii --------------------------
	.section	.nv.info._Z16AggreKeral_rightPPPfS1_ii,"",@"SHT_CUDA_INFO"
	.sectionflags	@""
	.align	4


	//----- nvinfo : EIATTR_CUDA_API_VERSION
	.align		4
        /*0000*/ 	.byte	0x04, 0x37
        /*0002*/ 	.short	(.L_57 - .L_56)
.L_56:
        /*0004*/ 	.word	0x00000082


	//----- nvinfo : EIATTR_KPARAM_INFO
	.align		4
.L_57:
        /*0008*/ 	.byte	0x04, 0x17
        /*000a*/ 	.short	(.L_59 - .L_58)
.L_58:
        /*000c*/ 	.word	0x00000000
        /*0010*/ 	.short	0x0003
        /*0012*/ 	.short	0x0014
        /*0014*/ 	.byte	0x00, 0xf0, 0x11, 0x00


	//----- nvinfo : EIATTR_KPARAM_INFO
	.align		4
.L_59:
        /*0018*/ 	.byte	0x04, 0x17
        /*001a*/ 	.short	(.L_61 - .L_60)
.L_60:
        /*001c*/ 	.word	0x00000000
        /*0020*/ 	.short	0x0002
        /*0022*/ 	.short	0x0010
        /*0024*/ 	.byte	0x00, 0xf0, 0x11, 0x00


	//----- nvinfo : EIATTR_KPARAM_INFO
	.align		4
.L_61:
        /*0028*/ 	.byte	0x04, 0x17
        /*002a*/ 	.short	(.L_63 - .L_62)
.L_62:
        /*002c*/ 	.word	0x00000000
        /*0030*/ 	.short	0x0001
        /*0032*/ 	.short	0x0008
        /*0034*/ 	.byte	0x00, 0xf5, 0x21, 0x00


	//----- nvinfo : EIATTR_KPARAM_INFO
	.align		4
.L_63:
        /*0038*/ 	.byte	0x04, 0x17
        /*003a*/ 	.short	(.L_65 - .L_64)
.L_64:
        /*003c*/ 	.word	0x00000000
        /*0040*/ 	.short	0x0000
        /*0042*/ 	.short	0x0000
        /*0044*/ 	.byte	0x00, 0xf5, 0x21, 0x00


	//----- nvinfo : EIATTR_SPARSE_MMA_MASK
	.align		4
.L_65:
        /*0048*/ 	.byte	0x03, 0x50
        /*004a*/ 	.short	0x0000


	//----- nvinfo : EIATTR_MAXREG_COUNT
	.align		4
        /*004c*/ 	.byte	0x03, 0x1b
        /*004e*/ 	.short	0x00ff


	//----- nvinfo : EIATTR_NUM_BARRIERS
	.align		4
        /*0050*/ 	.byte	0x02, 0x4c
        /*0052*/ 	.byte	0x01
	.zero		1


	//----- nvinfo : EIATTR_MERCURY_ISA_VERSION
	.align		4
        /*0054*/ 	.byte	0x03, 0x5f
        /*0056*/ 	.short	0x0101


	//----- nvinfo : EIATTR_VRC_CTA_INIT_COUNT
	.align		4
        /*0058*/ 	.byte	0x02, 0x4a
	.zero		1
	.zero		1


	//----- nvinfo : EIATTR_EXIT_INSTR_OFFSETS
	.align		4
        /*005c*/ 	.byte	0x04, 0x1c
        /*005e*/ 	.short	(.L_67 - .L_66)


	//   ....[0]....
.L_66:
        /*0060*/ 	.word	0x00001560


	//----- nvinfo : EIATTR_CBANK_PARAM_SIZE
	.align		4
.L_67:
        /*0064*/ 	.byte	0x03, 0x19
        /*0066*/ 	.short	0x0018


	//----- nvinfo : EIATTR_PARAM_CBANK
	.align		4
        /*0068*/ 	.byte	0x04, 0x0a
        /*006a*/ 	.short	(.L_69 - .L_68)
	.align		4
.L_68:
        /*006c*/ 	.word	index@(.nv.constant0._Z16AggreKeral_rightPPPfS1_ii)
        /*0070*/ 	.short	0x0380
        /*0072*/ 	.short	0x0018


	//----- nvinfo : EIATTR_SW_WAR
	.align		4
.L_69:
        /*0074*/ 	.byte	0x04, 0x36
        /*0076*/ 	.short	(.L_71 - .L_70)
.L_70:
        /*0078*/ 	.word	0x00000008
.L_71:


//--------------------- .nv.info._Z15AggreKeral_leftPPPfS1_ii --------------------------
	.section	.nv.info._Z15AggreKeral_leftPPPfS1_ii,"",@"SHT_CUDA_INFO"
	.sectionflags	@""
	.align	4


	//----- nvinfo : EIATTR_CUDA_API_VERSION
	.align		4
        /*0000*/ 	.byte	0x04, 0x37
        /*0002*/ 	.short	(.L_73 - .L_72)
.L_72:
        /*0004*/ 	.word	0x00000082


	//----- nvinfo : EIATTR_KPARAM_INFO
	.align		4
.L_73:
        /*0008*/ 	.byte	0x04, 0x17
        /*000a*/ 	.short	(.L_75 - .L_74)
.L_74:
        /*000c*/ 	.word	0x00000000
        /*0010*/ 	.short	0x0003
        /*0012*/ 	.short	0x0014
        /*0014*/ 	.byte	0x00, 0xf0, 0x11, 0x00


	//----- nvinfo : EIATTR_KPARAM_INFO
	.align		4
.L_75:
        /*0018*/ 	.byte	0x04, 0x17
        /*001a*/ 	.short	(.L_77 - .L_76)
.L_76:
        /*001c*/ 	.word	0x00000000
        /*0020*/ 	.short	0x0002
        /*0022*/ 	.short	0x0010
        /*0024*/ 	.byte	0x00, 0xf0, 0x11, 0x00


	//----- nvinfo : EIATTR_KPARAM_INFO
	.align		4
.L_77:
        /*0028*/ 	.byte	0x04, 0x17
        /*002a*/ 	.short	(.L_79 - .L_78)
.L_78:
        /*002c*/ 	.word	0x00000000
        /*0030*/ 	.short	0x0001
        /*0032*/ 	.short	0x0008
        /*0034*/ 	.byte	0x00, 0xf5, 0x21, 0x00


	//----- nvinfo : EIATTR_KPARAM_INFO
	.align		4
.L_79:
        /*0038*/ 	.byte	0x04, 0x17
        /*003a*/ 	.short	(.L_81 - .L_80)
.L_80:
        /*003c*/ 	.word	0x00000000
        /*0040*/ 	.short	0x0000
        /*0042*/ 	.short	0x0000
        /*0044*/ 	.byte	0x00, 0xf5, 0x21, 0x00


	//----- nvinfo : EIATTR_SPARSE_MMA_MASK
	.align		4
.L_81:
        /*0048*/ 	.byte	0x03, 0x50
        /*004a*/ 	.short	0x0000


	//----- nvinfo : EIATTR_MAXREG_COUNT
	.align		4
        /*004c*/ 	.byte	0x03, 0x1b
        /*004e*/ 	.short	0x00ff


	//----- nvinfo : EIATTR_NUM_BARRIERS
	.align		4
        /*0050*/ 	.byte	0x02, 0x4c
        /*0052*/ 	.byte	0x01
	.zero		1


	//----- nvinfo : EIATTR_MERCURY_ISA_VERSION
	.align		4
        /*0054*/ 	.byte	0x03, 0x5f
        /*0056*/ 	.short	0x0101


	//----- nvinfo : EIATTR_VRC_CTA_INIT_COUNT
	.align		4
        /*0058*/ 	.byte	0x02, 0x4a
	.zero		1
	.zero		1


	//----- nvinfo : EIATTR_EXIT_INSTR_OFFSETS
	.align		4
        /*005c*/ 	.byte	0x04, 0x1c
        /*005e*/ 	.short	(.L_83 - .L_82)


	//   ....[0]....
.L_82:
        /*0060*/ 	.word	0x000002c0


	//   ....[1]....
        /*0064*/ 	.word	0x00000c20


	//----- nvinfo : EIATTR_CBANK_PARAM_SIZE
	.align		4
.L_83:
        /*0068*/ 	.byte	0x03, 0x19
        /*006a*/ 	.short	0x0018


	//----- nvinfo : EIATTR_PARAM_CBANK
	.align		4
        /*006c*/ 	.byte	0x04, 0x0a
        /*006e*/ 	.short	(.L_85 - .L_84)
	.align		4
.L_84:
        /*0070*/ 	.word	index@(.nv.constant0._Z15AggreKeral_leftPPPfS1_ii)
        /*0074*/ 	.short	0x0380
        /*0076*/ 	.short	0x0018


	//----- nvinfo : EIATTR_SW_WAR
	.align		4
.L_85:
        /*0078*/ 	.byte	0x04, 0x36
        /*007a*/ 	.short	(.L_87 - .L_86)
.L_86:
        /*007c*/ 	.word	0x00000008
.L_87:


//--------------------- .nv.callgraph             --------------------------
	.section	.nv.callgraph,"",@"SHT_CUDA_CALLGRAPH"
	.align	4
	.sectionentsize	8
	.align		4
        /*0000*/ 	.word	0x00000000
	.align		4
        /*0004*/ 	.word	0xffffffff
	.align		4
        /*0008*/ 	.word	0x00000000
	.align		4
        /*000c*/ 	.word	0xfffffffe
	.align		4
        /*0010*/ 	.word	0x00000000
	.align		4
        /*0014*/ 	.word	0xfffffffd
	.align		4
        /*0018*/ 	.word	0x00000000
	.align		4
        /*001c*/ 	.word	0xfffffffc


//--------------------- .text._Z15Aggrekeral_downPPPfS1_ii --------------------------
	.section	.text._Z15Aggrekeral_downPPPfS1_ii,"ax",@progbits
	.align	128
        .global         _Z15Aggrekeral_downPPPfS1_ii
        .type           _Z15Aggrekeral_downPPPfS1_ii,@function
        .size           _Z15Aggrekeral_downPPPfS1_ii,(.L_x_45 - _Z15Aggrekeral_downPPPfS1_ii)
        .other          _Z15Aggrekeral_downPPPfS1_ii,@"STO_CUDA_ENTRY STV_DEFAULT"
_Z15Aggrekeral_downPPPfS1_ii:
.text._Z15Aggrekeral_downPPPfS1_ii:
[----:B------:R-:W-:Y:S08]  /*0000*/  LDC R1, c[0x0][0x37c] ;  /* 0x0000df00ff017b82 */ /* 0x000ff00000000800 */
[----:B------:R-:W0:Y:S01]  /*0010*/  LDC R9, c[0x0][0x390] ;  /* 0x0000e400ff097b82 */ /* 0x000e220000000800 */
[----:B------:R-:W1:Y:S07]  /*0020*/  LDCU.64 UR8, c[0x0][0x358] ;  /* 0x00006b00ff0877ac */ /* 0x000e6e0008000a00 */
[----:B------:R-:W0:Y:S01]  /*0030*/  LDC.64 R2, c[0x0][0x380] ;  /* 0x0000e000ff027b82 */ /* 0x000e220000000a00 */
[----:B------:R-:W2:Y:S07]  /*0040*/  S2R R5, SR_TID.X ;  /* 0x0000000000057919 */ /* 0x000eae0000002100 */
[----:B------:R-:W3:Y:S01]  /*0050*/  LDC.64 R6, c[0x0][0x388] ;  /* 0x0000e200ff067b82 */ /* 0x000ee20000000a00 */
[----:B0-----:R-:W-:-:S06]  /*0060*/  IMAD.WIDE R2, R9, 0x8, R2 ;  /* 0x0000000809027825 */ /* 0x001fcc00078e0202 */
[----:B-1----:R-:W4:Y:S01]  /*0070*/  LDG.E.64 R2, desc[UR8][R2.64+-0x8] ;  /* 0xfffff80802027981 */ /* 0x002f22000c1e1b00 */
[----:B------:R-:W2:Y:S01]  /*0080*/  S2UR UR4, SR_CTAID.X ;  /* 0x00000000000479c3 */ /* 0x000ea20000002500 */
[----:B---3--:R-:W-:-:S06]  /*0090*/  IMAD.WIDE R6, R9, 0x8, R6 ;  /* 0x0000000809067825 */ /* 0x008fcc00078e0206 */
[----:B------:R-:W3:Y:S01]  /*00a0*/  LDG.E.64 R6, desc[UR8][R6.64+-0x8] ;  /* 0xfffff80806067981 */ /* 0x000ee2000c1e1b00 */
[----:B------:R-:W2:Y:S02]  /*00b0*/  LDC R0, c[0x0][0x360] ;  /* 0x0000d800ff007b82 */ /* 0x000ea40000000800 */
[----:B--2---:R-:W-:Y:S01]  /*00c0*/  IMAD R0, R0, UR4, R5 ;  /* 0x0000000400007c24 */ /* 0x004fe2000f8e0205 */
[----:B------:R-:W0:Y:S03]  /*00d0*/  LDCU UR4, c[0x0][0x394] ;  /* 0x00007280ff0477ac */ /* 0x000e260008000800 */
[----:B----4-:R-:W-:-:S06]  /*00e0*/  IMAD.WIDE R4, R0, 0x8, R2 ;  /* 0x0000000800047825 */ /* 0x010fcc00078e0202 */
[----:B------:R-:W2:Y:S01]  /*00f0*/  LD.E.64 R4, desc[UR8][R4.64] ;  /* 0x0000000804047980 */ /* 0x000ea2000c101b00 */
[----:B0-----:R-:W-:-:S04]  /*0100*/  VIMNMX R8, PT, PT, R9, UR4, PT ;  /* 0x0000000409087c48 */ /* 0x001fc8000bfe0100 */
[----:B------:R-:W-:Y:S01]  /*0110*/  ISETP.GE.AND P0, PT, R8, 0x2, PT ;  /* 0x000000020800780c */ /* 0x000fe20003f06270 */
[----:B---3--:R-:W-:-:S05]  /*0120*/  IMAD.WIDE R2, R0, 0x8, R6 ;  /* 0x0000000800027825 */ /* 0x008fca00078e0206 */
[----:B--2---:R0:W-:Y:S01]  /*0130*/  ST.E.64 desc[UR8][R2.64], R4 ;  /* 0x0000000402007985 */ /* 0x0041e2000c101b08 */
[----:B------:R-:W-:Y:S06]  /*0140*/  BAR.SYNC.DEFER_BLOCKING 0x0 ;  /* 0x0000000000007b1d */ /* 0x000fec0000010000 */
[----:B------:R-:W-:Y:S05]  /*0150*/  @!P0 BRA `(.L_x_0) ;  /* 0x0000001400648947 */ /* 0x000fea0003800000 */
[----:B------:R-:W-:-:S07]  /*0160*/  VIADD R6, R9, 0xfffffffe ;  /* 0xfffffffe09067836 */ /* 0x000fce0000000000 */
.L_x_11:
[----:B0-----:R-:W0:Y:S01]  /*0170*/  LDC.64 R2, c[0x0][0x388] ;  /* 0x0000e200ff027b82 */ /* 0x001e220000000a00 */
[----:B-1----:R-:W1:Y:S01]  /*0180*/  LDCU UR4, c[0x0][0x394] ;  /* 0x00007280ff0477ac */ /* 0x002e620008000800 */
[----:B0-----:R-:W-:-:S06]  /*0190*/  IMAD.WIDE R10, R6, 0x8, R2 ;  /* 0x00000008060a7825 */ /* 0x001fcc00078e0202 */
[----:B--2---:R-:W2:Y:S01]  /*01a0*/  LDG.E.64 R10, desc[UR8][R10.64+-0x8] ;  /* 0xfffff8080a0a7981 */ /* 0x004ea2000c1e1b00 */
[----:B------:R-:W-:-:S05]  /*01b0*/  IMAD.WIDE.U32 R2, R6, 0x8, R2 ;  /* 0x0000000806027825 */ /* 0x000fca00078e0002 */
[----:B---3--:R-:W3:Y:S01]  /*01c0*/  LDG.E.64 R4, desc[UR8][R2.64+0x8] ;  /* 0x0000080802047981 */ /* 0x008ee2000c1e1b00 */
[----:B--2---:R-:W-:-:S06]  /*01d0*/  IMAD.WIDE R12, R0, 0x8, R10 ;  /* 0x00000008000c7825 */ /* 0x004fcc00078e020a */
[----:B------:R-:W2:Y:S01]  /*01e0*/  LD.E.64 R12, desc[UR8][R12.64] ;  /* 0x000000080c0c7980 */ /* 0x000ea2000c101b00 */
[----:B---3--:R-:W-:-:S06]  /*01f0*/  IMAD.WIDE R4, R0, 0x8, R4 ;  /* 0x0000000800047825 */ /* 0x008fcc00078e0204 */
[----:B------:R-:W5:Y:S01]  /*0200*/  LD.E.64 R4, desc[UR8][R4.64] ;  /* 0x0000000804047980 */ /* 0x000f62000c101b00 */
[----:B-1----:R-:W-:-:S04]  /*0210*/  UIADD3 UR5, UPT, UPT, UR4, -0x2, URZ ;  /* 0xfffffffe04057890 */ /* 0x002fc8000fffe0ff */
[----:B------:R-:W-:Y:S01]  /*0220*/  UISETP.GE.U32.AND UP0, UPT, UR5, 0x7, UPT ;  /* 0x000000070500788c */ /* 0x000fe2000bf06070 */
[----:B--2-4-:R0:W5:Y:S01]  /*0230*/  LD.E R7, desc[UR8][R12.64] ;  /* 0x000000080c077980 */ /* 0x014162000c101900 */
[----:B------:R-:W-:Y:S02]  /*0240*/  IMAD.MOV.U32 R9, RZ, RZ, R6 ;  /* 0x000000ffff097224 */ /* 0x000fe400078e0006 */
[----:B------:R-:W-:Y:S02]  /*0250*/  IMAD.MOV.U32 R15, RZ, RZ, 0x1 ;  /* 0x00000001ff0f7424 */ /* 0x000fe400078e00ff */
[----:B------:R-:W-:Y:S01]  /*0260*/  VIADD R6, R6, 0xffffffff ;  /* 0xffffffff06067836 */ /* 0x000fe20000000000 */
[----:B------:R-:W-:Y:S02]  /*0270*/  ISETP.GT.AND P0, PT, R9, RZ, PT ;  /* 0x000000ff0900720c */ /* 0x000fe40003f04270 */
[----:B------:R-:W-:Y:S11]  /*0280*/  BRA.U !UP0, `(.L_x_1) ;  /* 0x0000000508487547 */ /* 0x000ff6000b800000 */
[----:B-----5:R-:W2:Y:S04]  /*0290*/  LD.E R8, desc[UR8][R4.64+0x4] ;  /* 0x0000040804087980 */ /* 0x020ea8000c101900 */
[----:B------:R-:W3:Y:S04]  /*02a0*/  LD.E R10, desc[UR8][R4.64+0x8] ;  /* 0x00000808040a7980 */ /* 0x000ee8000c101900 */
[----:B0-----:R-:W4:Y:S04]  /*02b0*/  LD.E R12, desc[UR8][R4.64+0xc] ;  /* 0x00000c08040c7980 */ /* 0x001f28000c101900 */
[----:B------:R-:W4:Y:S04]  /*02c0*/  LD.E R14, desc[UR8][R4.64+0x10] ;  /* 0x00001008040e7980 */ /* 0x000f28000c101900 */
[----:B------:R-:W4:Y:S04]  /*02d0*/  LD.E R16, desc[UR8][R4.64+0x14] ;  /* 0x0000140804107980 */ /* 0x000f28000c101900 */
[----:B------:R-:W4:Y:S04]  /*02e0*/  LD.E R18, desc[UR8][R4.64+0x18] ;  /* 0x0000180804127980 */ /* 0x000f28000c101900 */
[----:B------:R-:W4:Y:S04]  /*02f0*/  LD.E R22, desc[UR8][R4.64+0x1c] ;  /* 0x00001c0804167980 */ /* 0x000f28000c101900 */
[----:B------:R-:W4:Y:S01]  /*0300*/  LD.E R20, desc[UR8][R4.64+0x20] ;  /* 0x0000200804147980 */ /* 0x000f22000c101900 */
[----:B------:R-:W-:-:S04]  /*0310*/  UIADD3 UR4, UPT, UPT, UR4, -0x1, URZ ;  /* 0xffffffff04047890 */ /* 0x000fc8000fffe0ff */
[----:B------:R-:W-:-:S04]  /*0320*/  ULOP3.LUT UR4, UR4, 0xfffffff8, URZ, 0xc0, !UPT ;  /* 0xfffffff804047892 */ /* 0x000fc8000f8ec0ff */
[----:B------:R-:W-:-:S04]  /*0330*/  UIADD3 UR4, UPT, UPT, -UR4, 0x8, URZ ;  /* 0x0000000804047890 */ /* 0x000fc8000fffe1ff */
[----:B------:R-:W-:Y:S01]  /*0340*/  UISETP.NE.AND UP0, UPT, UR4, URZ, UPT ;  /* 0x000000ff0400728c */ /* 0x000fe2000bf05270 */
[----:B--2---:R-:W-:-:S13]  /*0350*/  FSETP.GEU.AND P1, PT, R8, R7, PT ;  /* 0x000000070800720b */ /* 0x004fda0003f2e000 */
[----:B------:R-:W-:Y:S01]  /*0360*/  @!P1 MOV R7, R8 ;  /* 0x0000000800079202 */ /* 0x000fe20000000f00 */
[----:B------:R-:W-:-:S03]  /*0370*/  IMAD.MOV.U32 R8, RZ, RZ, 0x8 ;  /* 0x00000008ff087424 */ /* 0x000fc600078e00ff */
[----:B---3--:R-:W-:-:S13]  /*0380*/  FSETP.GEU.AND P1, PT, R10, R7, PT ;  /* 0x000000070a00720b */ /* 0x008fda0003f2e000 */
[----:B------:R-:W-:-:S05]  /*0390*/  @!P1 IMAD.MOV.U32 R7, RZ, RZ, R10 ;  /* 0x000000ffff079224 */ /* 0x000fca00078e000a */
[----:B----4-:R-:W-:-:S13]  /*03a0*/  FSETP.GEU.AND P1, PT, R12, R7, PT ;  /* 0x000000070c00720b */ /* 0x010fda0003f2e000 */
[----:B------:R-:W-:-:S05]  /*03b0*/  @!P1 IMAD.MOV.U32 R7, RZ, RZ, R12 ;  /* 0x000000ffff079224 */ /* 0x000fca00078e000c */
[----:B------:R-:W-:-:S13]  /*03c0*/  FSETP.GEU.AND P1, PT, R14, R7, PT ;  /* 0x000000070e00720b */ /* 0x000fda0003f2e000 */
[----:B------:R-:W-:-:S05]  /*03d0*/  @!P1 IMAD.MOV.U32 R7, RZ, RZ, R14 ;  /* 0x000000ffff079224 */ /* 0x000fca00078e000e */
[----:B------:R-:W-:-:S13]  /*03e0*/  FSETP.GEU.AND P1, PT, R16, R7, PT ;  /* 0x000000071000720b */ /* 0x000fda0003f2e000 */
[----:B------:R-:W-:-:S04]  /*03f0*/  @!P1 MOV R7, R16 ;  /* 0x0000001000079202 */ /* 0x000fc80000000f00 */
[----:B------:R-:W-:-:S13]  /*0400*/  FSETP.GEU.AND P1, PT, R18, R7, PT ;  /* 0x000000071200720b */ /* 0x000fda0003f2e000 */
[----:B------:R-:W-:-:S05]  /*0410*/  @!P1 IMAD.MOV.U32 R7, RZ, RZ, R18 ;  /* 0x000000ffff079224 */ /* 0x000fca00078e0012 */
[----:B------:R-:W-:-:S13]  /*0420*/  FSETP.GEU.AND P1, PT, R22, R7, PT ;  /* 0x000000071600720b */ /* 0x000fda0003f2e000 */
[----:B------:R-:W-:-:S05]  /*0430*/  @!P1 IMAD.MOV.U32 R7, RZ, RZ, R22 ;  /* 0x000000ffff079224 */ /* 0x000fca00078e0016 */
[----:B------:R-:W-:-:S04]  /*0440*/  FSETP.GEU.AND P1, PT, R20, R7, PT ;  /* 0x000000071400720b */ /* 0x000fc80003f2e000 */
[----:B------:R-:W-:Y:S01]  /*0450*/  FSEL R7, R20, R7, !P1 ;  /* 0x0000000714077208 */ /* 0x000fe20004800000 */
[----:B------:R-:W-:Y:S08]  /*0460*/  BRA.U !UP0, `(.L_x_2) ;  /* 0x0000000108cc7547 */ /* 0x000ff0000b800000 */
[----:B------:R-:W-:Y:S01]  /*0470*/  IADD3 R13, P1, PT, R4, 0x20, RZ ;  /* 0x00000020040d7810 */ /* 0x000fe20007f3e0ff */
[----:B------:R-:W-:Y:S01]  /*0480*/  UMOV UR5, UR4 ;  /* 0x0000000400057c82 */ /* 0x000fe20008000000 */
[----:B------:R-:W-:Y:S01]  /*0490*/  UMOV UR6, 0x20 ;  /* 0x0000002000067882 */ /* 0x000fe20000000000 */
[----:B------:R-:W-:Y:S01]  /*04a0*/  UMOV UR4, URZ ;  /* 0x000000ff00047c82 */ /* 0x000fe20008000000 */
[----:B------:R-:W-:-:S09]  /*04b0*/  IADD3.X R14, PT, PT, RZ, R5, RZ, P1, !PT ;  /* 0x00000005ff0e7210 */ /* 0x000fd20000ffe4ff */
.L_x_3:
[----:B------:R-:W-:Y:S02]  /*04c0*/  IMAD.MOV.U32 R10, RZ, RZ, R13 ;  /* 0x000000ffff0a7224 */ /* 0x000fe400078e000d */
[----:B------:R-:W-:-:S05]  /*04d0*/  IMAD.MOV.U32 R11, RZ, RZ, R14 ;  /* 0x000000ffff0b7224 */ /* 0x000fca00078e000e */
[----:B------:R-:W2:Y:S04]  /*04e0*/  LD.E R12, desc[UR8][R10.64+0x4] ;  /* 0x000004080a0c7980 */ /* 0x000ea8000c101900 */
[----:B------:R-:W3:Y:S04]  /*04f0*/  LD.E R14, desc[UR8][R10.64+0x8] ;  /* 0x000008080a0e7980 */ /* 0x000ee8000c101900 */
[----:B------:R-:W4:Y:S04]  /*0500*/  LD.E R16, desc[UR8][R10.64+0xc] ;  /* 0x00000c080a107980 */ /* 0x000f28000c101900 */
[----:B------:R-:W5:Y:S01]  /*0510*/  LD.E R18, desc[UR8][R10.64+0x10] ;  /* 0x000010080a127980 */ /* 0x000f62000c101900 */
[----:B--2---:R-:W-:-:S13]  /*0520*/  FSETP.GEU.AND P1, PT, R12, R7, PT ;  /* 0x000000070c00720b */ /* 0x004fda0003f2e000 */
[----:B------:R-:W-:-:S04]  /*0530*/  @!P1 IADD3 R12, P2, PT, R4, UR6, RZ ;  /* 0x00000006040c9c10 */ /* 0x000fc8000ff5e0ff */
[----:B------:R-:W-:-:S05]  /*0540*/  @!P1 IADD3.X R13, PT, PT, R5, UR4, RZ, P2, !PT ;  /* 0x00000004050d9c10 */ /* 0x000fca00097fe4ff */
[----:B------:R-:W3:Y:S02]  /*0550*/  @!P1 LD.E R7, desc[UR8][R12.64+0x4] ;  /* 0x000004080c079980 */ /* 0x000ee4000c101900 */
[----:B---3--:R-:W-:-:S13]  /*0560*/  FSETP.GEU.AND P1, PT, R14, R7, PT ;  /* 0x000000070e00720b */ /* 0x008fda0003f2e000 */
[----:B------:R-:W-:-:S04]  /*0570*/  @!P1 IADD3 R14, P2, PT, R4, UR6, RZ ;  /* 0x00000006040e9c10 */ /* 0x000fc8000ff5e0ff */
[----:B------:R-:W-:-:S05]  /*0580*/  @!P1 IADD3.X R15, PT, PT, R5, UR4, RZ, P2, !PT ;  /* 0x00000004050f9c10 */ /* 0x000fca00097fe4ff */
[----:B------:R-:W4:Y:S02]  /*0590*/  @!P1 LD.E R7, desc[UR8][R14.64+0x8] ;  /* 0x000008080e079980 */ /* 0x000f24000c101900 */
[----:B----4-:R-:W-:-:S13]  /*05a0*/  FSETP.GEU.AND P1, PT, R16, R7, PT ;  /* 0x000000071000720b */ /* 0x010fda0003f2e000 */
[----:B------:R-:W-:-:S04]  /*05b0*/  @!P1 IADD3 R16, P2, PT, R4, UR6, RZ ;  /* 0x0000000604109c10 */ /* 0x000fc8000ff5e0ff */
[----:B------:R-:W-:-:S05]  /*05c0*/  @!P1 IADD3.X R17, PT, PT, R5, UR4, RZ, P2, !PT ;  /* 0x0000000405119c10 */ /* 0x000fca00097fe4ff */
[----:B------:R-:W5:Y:S02]  /*05d0*/  @!P1 LD.E R7, desc[UR8][R16.64+0xc] ;  /* 0x00000c0810079980 */ /* 0x000f64000c101900 */
[----:B-----5:R-:W-:Y:S02]  /*05e0*/  FSETP.GEU.AND P1, PT, R18, R7, PT ;  /* 0x000000071200720b */ /* 0x020fe40003f2e000 */
[----:B------:R-:W2:Y:S11]  /*05f0*/  LD.E R18, desc[UR8][R10.64+0x14] ;  /* 0x000014080a127980 */ /* 0x000eb6000c101900 */
[----:B------:R-:W-:-:S04]  /*0600*/  @!P1 IADD3 R12, P2, PT, R4, UR6, RZ ;  /* 0x00000006040c9c10 */ /* 0x000fc8000ff5e0ff */
[----:B------:R-:W-:-:S05]  /*0610*/  @!P1 IADD3.X R13, PT, PT, R5, UR4, RZ, P2, !PT ;  /* 0x00000004050d9c10 */ /* 0x000fca00097fe4ff */
[----:B------:R-:W2:Y:S04]  /*0620*/  @!P1 LD.E R7, desc[UR8][R12.64+0x10] ;  /* 0x000010080c079980 */ /* 0x000ea8000c101900 */
[----:B------:R-:W3:Y:S01]  /*0630*/  LD.E R12, desc[UR8][R10.64+0x20] ;  /* 0x000020080a0c7980 */ /* 0x000ee2000c101900 */
[----:B--2---:R-:W-:-:S03]  /*0640*/  FSETP.GEU.AND P1, PT, R18, R7, PT ;  /* 0x000000071200720b */ /* 0x004fc60003f2e000 */
[----:B------:R-:W2:Y:S10]  /*0650*/  LD.E R18, desc[UR8][R10.64+0x18] ;  /* 0x000018080a127980 */ /* 0x000eb4000c101900 */
[----:B------:R-:W-:-:S04]  /*0660*/  @!P1 IADD3 R14, P2, PT, R4, UR6, RZ ;  /* 0x00000006040e9c10 */ /* 0x000fc8000ff5e0ff */
[----:B------:R-:W-:-:S05]  /*0670*/  @!P1 IADD3.X R15, PT, PT, R5, UR4, RZ, P2, !PT ;  /* 0x00000004050f9c10 */ /* 0x000fca00097fe4ff */
[----:B------:R-:W2:Y:S02]  /*0680*/  @!P1 LD.E R7, desc[UR8][R14.64+0x14] ;  /* 0x000014080e079980 */ /* 0x000ea4000c101900 */
[----:B--2---:R-:W-:Y:S02]  /*0690*/  FSETP.GEU.AND P1, PT, R18, R7, PT ;  /* 0x000000071200720b */ /* 0x004fe40003f2e000 */
[----:B------:R-:W2:Y:S11]  /*06a0*/  LD.E R18, desc[UR8][R10.64+0x1c] ;  /* 0x00001c080a127980 */ /* 0x000eb6000c101900 */
[----:B------:R-:W-:-:S04]  /*06b0*/  @!P1 IADD3 R16, P2, PT, R4, UR6, RZ ;  /* 0x0000000604109c10 */ /* 0x000fc8000ff5e0ff */
[----:B------:R-:W-:-:S05]  /*06c0*/  @!P1 IADD3.X R17, PT, PT, R5, UR4, RZ, P2, !PT ;  /* 0x0000000405119c10 */ /* 0x000fca00097fe4ff */
[----:B------:R-:W2:Y:S01]  /*06d0*/  @!P1 LD.E R7, desc[UR8][R16.64+0x18] ;  /* 0x0000180810079980 */ /* 0x000ea2000c101900 */
[----:B------:R-:W-:Y:S02]  /*06e0*/  UIADD3 UR6, UP0, UPT, UR6, 0x20, URZ ;  /* 0x0000002006067890 */ /* 0x000fe4000ff1e0ff */
[----:B------:R-:W-:Y:S02]  /*06f0*/  UIADD3 UR5, UPT, UPT, UR5, 0x8, URZ ;  /* 0x0000000805057890 */ /* 0x000fe4000fffe0ff */
[----:B------:R-:W-:Y:S02]  /*0700*/  UIADD3.X UR4, UPT, UPT, URZ, UR4, URZ, UP0, !UPT ;  /* 0x00000004ff047290 */ /* 0x000fe400087fe4ff */
[----:B------:R-:W-:Y:S01]  /*0710*/  UISETP.NE.AND UP0, UPT, UR5, URZ, UPT ;  /* 0x000000ff0500728c */ /* 0x000fe2000bf05270 */
[----:B------:R-:W-:Y:S01]  /*0720*/  IADD3 R13, P2, PT, R10, 0x20, RZ ;  /* 0x000000200a0d7810 */ /* 0x000fe20007f5e0ff */
[----:B------:R-:W-:-:S03]  /*0730*/  VIADD R8, R8, 0x8 ;  /* 0x0000000808087836 */ /* 0x000fc60000000000 */
[----:B------:R-:W-:Y:S02]  /*0740*/  IADD3.X R14, PT, PT, RZ, R11, RZ, P2, !PT ;  /* 0x0000000bff0e7210 */ /* 0x000fe400017fe4ff */
[----:B--2---:R-:W-:-:S13]  /*0750*/  FSETP.GEU.AND P1, PT, R18, R7, PT ;  /* 0x000000071200720b */ /* 0x004fda0003f2e000 */
[----:B------:R-:W-:-:S05]  /*0760*/  @!P1 IMAD.MOV.U32 R7, RZ, RZ, R18 ;  /* 0x000000ffff079224 */ /* 0x000fca00078e0012 */
[----:B---3--:R-:W-:-:S04]  /*0770*/  FSETP.GEU.AND P1, PT, R12, R7, PT ;  /* 0x000000070c00720b */ /* 0x008fc80003f2e000 */
[----:B------:R-:W-:Y:S01]  /*0780*/  FSEL R7, R12, R7, !P1 ;  /* 0x000000070c077208 */ /* 0x000fe20004800000 */
[----:B------:R-:W-:Y:S08]  /*0790*/  BRA.U UP0, `(.L_x_3) ;  /* 0xfffffffd00487547 */ /* 0x000ff0000b83ffff */
.L_x_2:
[----:B------:R-:W-:-:S07]  /*07a0*/  VIADD R15, R8, 0x1 ;  /* 0x00000001080f7836 */ /* 0x000fce0000000000 */
.L_x_1:
[----:B------:R-:W1:Y:S02]  /*07b0*/  LDCU UR7, c[0x0][0x394] ;  /* 0x00007280ff0777ac */ /* 0x000e640008000800 */
[----:B-1----:R-:W-:Y:S02]  /*07c0*/  UIADD3 UR10, UPT, UPT, UR7, -0x1, URZ ;  /* 0xffffffff070a7890 */ /* 0x002fe4000fffe0ff */
[----:B------:R-:W-:Y:S02]  /*07d0*/  UIADD3 UR4, UPT, UPT, UR7, 0x3, URZ ;  /* 0x0000000307047890 */ /* 0x000fe4000fffe0ff */
[----:B------:R-:W-:Y:S02]  /*07e0*/  ULOP3.LUT UP0, URZ, UR10, 0x7, URZ, 0xc0, !UPT ;  /* 0x000000070aff7892 */ /* 0x000fe4000f80c0ff */
[----:B------:R-:W-:Y:S02]  /*07f0*/  ULOP3.LUT UR5, UR4, 0x3, URZ, 0xc0, !UPT ;  /* 0x0000000304057892 */ /* 0x000fe4000f8ec0ff */
[----:B------:R-:W-:-:S02]  /*0800*/  ULOP3.LUT UR4, UR4, 0x1, URZ, 0xc0, !UPT ;  /* 0x0000000104047892 */ /* 0x000fc4000f8ec0ff */
[----:B------:R-:W-:-:S03]  /*0810*/  UIADD3 UR5, UPT, UPT, UR5, -0x1, URZ ;  /* 0xffffffff05057890 */ /* 0x000fc6000fffe0ff */
[----:B------:R-:W-:Y:S09]  /*0820*/  BRA.U !UP0, `(.L_x_4) ;  /* 0x0000000108907547 */ /* 0x000ff2000b800000 */
[----:B------:R-:W-:Y:S02]  /*0830*/  ULOP3.LUT UR6, UR10, 0x7, URZ, 0xc0, !UPT ;  /* 0x000000070a067892 */ /* 0x000fe4000f8ec0ff */
[----:B------:R-:W-:Y:S02]  /*0840*/  ULOP3.LUT UP1, URZ, UR10, 0x3, URZ, 0xc0, !UPT ;  /* 0x000000030aff7892 */ /* 0x000fe4000f82c0ff */
[----:B------:R-:W-:-:S04]  /*0850*/  UIADD3 UR6, UPT, UPT, UR6, -0x1, URZ ;  /* 0xffffffff06067890 */ /* 0x000fc8000fffe0ff */
[----:B------:R-:W-:-:S09]  /*0860*/  UISETP.GE.U32.AND UP0, UPT, UR6, 0x3, UPT ;  /* 0x000000030600788c */ /* 0x000fd2000bf06070 */
[----:B------:R-:W-:Y:S05]  /*0870*/  BRA.U !UP0, `(.L_x_5) ;  /* 0x0000000108387547 */ /* 0x000fea000b800000 */
[----:B-----5:R-:W-:-:S05]  /*0880*/  IMAD.WIDE.U32 R10, R15, 0x4, R4 ;  /* 0x000000040f0a7825 */ /* 0x020fca00078e0004 */
[----:B------:R-:W2:Y:S04]  /*0890*/  LD.E R8, desc[UR8][R10.64] ;  /* 0x000000080a087980 */ /* 0x000ea8000c101900 */
[----:B0-----:R-:W3:Y:S04]  /*08a0*/  LD.E R12, desc[UR8][R10.64+0x4] ;  /* 0x000004080a0c7980 */ /* 0x001ee8000c101900 */
[----:B------:R-:W4:Y:S04]  /*08b0*/  LD.E R14, desc[UR8][R10.64+0x8] ;  /* 0x000008080a0e7980 */ /* 0x000f28000c101900 */
[----:B------:R-:W4:Y:S01]  /*08c0*/  LD.E R16, desc[UR8][R10.64+0xc] ;  /* 0x00000c080a107980 */ /* 0x000f22000c101900 */
[----:B------:R-:W-:Y:S01]  /*08d0*/  VIADD R15, R15, 0x4 ;  /* 0x000000040f0f7836 */ /* 0x000fe20000000000 */
[----:B--2---:R-:W-:-:S04]  /*08e0*/  FSETP.GEU.AND P1, PT, R8, R7, PT ;  /* 0x000000070800720b */ /* 0x004fc80003f2e000 */
[----:B------:R-:W-:-:S04]  /*08f0*/  FSEL R7, R8, R7, !P1 ;  /* 0x0000000708077208 */ /* 0x000fc80004800000 */
[----:B---3--:R-:W-:-:S04]  /*0900*/  FSETP.GEU.AND P1, PT, R12, R7, PT ;  /* 0x000000070c00720b */ /* 0x008fc80003f2e000 */
[----:B------:R-:W-:-:S04]  /*0910*/  FSEL R7, R12, R7, !P1 ;  /* 0x000000070c077208 */ /* 0x000fc80004800000 */
[----:B----4-:R-:W-:-:S04]  /*0920*/  FSETP.GEU.AND P1, PT, R14, R7, PT ;  /* 0x000000070e00720b */ /* 0x010fc80003f2e000 */
[----:B------:R-:W-:-:S04]  /*0930*/  FSEL R7, R14, R7, !P1 ;  /* 0x000000070e077208 */ /* 0x000fc80004800000 */
[----:B------:R-:W-:-:S04]  /*0940*/  FSETP.GEU.AND P1, PT, R16, R7, PT ;  /* 0x000000071000720b */ /* 0x000fc80003f2e000 */
[----:B------:R-:W-:-:S09]  /*0950*/  FSEL R7, R16, R7, !P1 ;  /* 0x0000000710077208 */ /* 0x000fd20004800000 */
.L_x_5:
[----:B------:R-:W-:Y:S05]  /*0960*/  BRA.U !UP1, `(.L_x_4) ;  /* 0x0000000109407547 */ /* 0x000fea000b800000 */
[----:B------:R-:W-:Y:S02]  /*0970*/  UISETP.NE.AND UP0, UPT, UR5, URZ, UPT ;  /* 0x000000ff0500728c */ /* 0x000fe4000bf05270 */
[----:B------:R-:W-:-:S07]  /*0980*/  UISETP.NE.AND UP1, UPT, UR4, URZ, UPT ;  /* 0x000000ff0400728c */ /* 0x000fce000bf25270 */
[----:B------:R-:W-:Y:S05]  /*0990*/  BRA.U !UP0, `(.L_x_6) ;  /* 0x0000000108207547 */ /* 0x000fea000b800000 */
[----:B-----5:R-:W-:-:S05]  /*09a0*/  IMAD.WIDE.U32 R10, R15, 0x4, R4 ;  /* 0x000000040f0a7825 */ /* 0x020fca00078e0004 */
[----:B------:R-:W2:Y:S04]  /*09b0*/  LD.E R8, desc[UR8][R10.64] ;  /* 0x000000080a087980 */ /* 0x000ea8000c101900 */
[----:B0-----:R-:W3:Y:S01]  /*09c0*/  LD.E R12, desc[UR8][R10.64+0x4] ;  /* 0x000004080a0c7980 */ /* 0x001ee2000c101900 */
[----:B------:R-:W-:Y:S02]  /*09d0*/  IADD3 R15, PT, PT, R15, 0x2, RZ ;  /* 0x000000020f0f7810 */ /* 0x000fe40007ffe0ff */
[----:B--2---:R-:W-:-:S04]  /*09e0*/  FSETP.GEU.AND P1, PT, R8, R7, PT ;  /* 0x000000070800720b */ /* 0x004fc80003f2e000 */
[----:B------:R-:W-:-:S04]  /*09f0*/  FSEL R7, R8, R7, !P1 ;  /* 0x0000000708077208 */ /* 0x000fc80004800000 */
[----:B---3--:R-:W-:-:S04]  /*0a00*/  FSETP.GEU.AND P1, PT, R12, R7, PT ;  /* 0x000000070c00720b */ /* 0x008fc80003f2e000 */
[----:B------:R-:W-:-:S09]  /*0a10*/  FSEL R7, R12, R7, !P1 ;  /* 0x000000070c077208 */ /* 0x000fd20004800000 */
.L_x_6:
[----:B------:R-:W-:Y:S05]  /*0a20*/  BRA.U !UP1, `(.L_x_4) ;  /* 0x0000000109107547 */ /* 0x000fea000b800000 */
[----:B-----5:R-:W-:-:S06]  /*0a30*/  IMAD.WIDE.U32 R4, R15, 0x4, R4 ;  /* 0x000000040f047825 */ /* 0x020fcc00078e0004 */
[----:B------:R-:W2:Y:S02]  /*0a40*/  LD.E R4, desc[UR8][R4.64] ;  /* 0x0000000804047980 */ /* 0x000ea4000c101900 */
[----:B--2---:R-:W-:-:S13]  /*0a50*/  FSETP.GEU.AND P1, PT, R4, R7, PT ;  /* 0x000000070400720b */ /* 0x004fda0003f2e000 */
[----:B------:R-:W-:-:S07]  /*0a60*/  @!P1 IMAD.MOV.U32 R7, RZ, RZ, R4 ;  /* 0x000000ffff079224 */ /* 0x000fce00078e0004 */
.L_x_4:
[----:B-----5:R-:W1:Y:S01]  /*0a70*/  LDC.64 R4, c[0x0][0x380] ;  /* 0x0000e000ff047b82 */ /* 0x020e620000000a00 */
[----:B------:R-:W-:Y:S01]  /*0a80*/  UIADD3 UR7, UPT, UPT, UR7, -0x2, URZ ;  /* 0xfffffffe07077890 */ /* 0x000fe2000fffe0ff */
[----:B------:R-:W-:-:S03]  /*0a90*/  IMAD.MOV.U32 R8, RZ, RZ, 0x1 ;  /* 0x00000001ff087424 */ /* 0x000fc600078e00ff */
[----:B------:R-:W-:-:S09]  /*0aa0*/  UISETP.GE.U32.AND UP0, UPT, UR7, 0x3, UPT ;  /* 0x000000030700788c */ /* 0x000fd2000bf06070 */
[----:B------:R-:W-:Y:S05]  /*0ab0*/  BRA.U !UP0, `(.L_x_7) ;  /* 0x0000000508ac7547 */ /* 0x000fea000b800000 */
[----:B------:R-:W-:Y:S02]  /*0ac0*/  IMAD.MOV.U32 R8, RZ, RZ, 0x1 ;  /* 0x00000001ff087424 */ /* 0x000fe400078e00ff */
[----:B-1----:R-:W-:-:S07]  /*0ad0*/  IMAD.WIDE.U32 R10, R9, 0x8, R4 ;  /* 0x00000008090a7825 */ /* 0x002fce00078e0004 */
.L_x_8:
[----:B0-2---:R-:W2:Y:S04]  /*0ae0*/  LDG.E.64 R12, desc[UR8][R2.64+0x8] ;  /* 0x00000808020c7981 */ /* 0x005ea8000c1e1b00 */
[----:B------:R-:W3:Y:S01]  /*0af0*/  LDG.E.64 R14, desc[UR8][R10.64] ;  /* 0x000000080a0e7981 */ /* 0x000ee2000c1e1b00 */
[----:B--2---:R-:W-:-:S03]  /*0b00*/  IMAD.WIDE R16, R0, 0x8, R12 ;  /* 0x0000000800107825 */ /* 0x004fc600078e020c */
[----:B------:R-:W2:Y:S04]  /*0b10*/  LDG.E.64 R12, desc[UR8][R2.64] ;  /* 0x00000008020c7981 */ /* 0x000ea8000c1e1b00 */
[----:B------:R-:W4:Y:S01]  /*0b20*/  LD.E.64 R16, desc[UR8][R16.64] ;  /* 0x0000000810107980 */ /* 0x000f22000c101b00 */
[----:B---3--:R-:W-:-:S06]  /*0b30*/  IMAD.WIDE R14, R0, 0x8, R14 ;  /* 0x00000008000e7825 */ /* 0x008fcc00078e020e */
[----:B------:R-:W3:Y:S01]  /*0b40*/  LD.E.64 R14, desc[UR8][R14.64] ;  /* 0x000000080e0e7980 */ /* 0x000ee2000c101b00 */
[----:B----4-:R-:W-:-:S05]  /*0b50*/  IMAD.WIDE.U32 R18, R8, 0x4, R16 ;  /* 0x0000000408127825 */ /* 0x010fca00078e0010 */
[----:B------:R-:W4:Y:S04]  /*0b60*/  LD.E R22, desc[UR8][R18.64] ;  /* 0x0000000812167980 */ /* 0x000f28000c101900 */
[----:B------:R-:W4:Y:S04]  /*0b70*/  LD.E R23, desc[UR8][R18.64+-0x4] ;  /* 0xfffffc0812177980 */ /* 0x000f28000c101900 */
[----:B------:R-:W5:Y:S01]  /*0b80*/  LD.E R24, desc[UR8][R18.64+0x4] ;  /* 0x0000040812187980 */ /* 0x000f62000c101900 */
[----:B---3--:R-:W-:-:S04]  /*0b90*/  IMAD.WIDE.U32 R20, R8, 0x4, R14 ;  /* 0x0000000408147825 */ /* 0x008fc800078e000e */
[----:B--2---:R-:W-:Y:S02]  /*0ba0*/  IMAD.WIDE R12, R0, 0x8, R12 ;  /* 0x00000008000c7825 */ /* 0x004fe400078e020c */
[----:B------:R-:W2:Y:S04]  /*0bb0*/  LD.E R21, desc[UR8][R20.64] ;  /* 0x0000000814157980 */ /* 0x000ea8000c101900 */
[----:B------:R-:W3:Y:S01]  /*0bc0*/  LD.E.64 R12, desc[UR8][R12.64] ;  /* 0x000000080c0c7980 */ /* 0x000ee2000c101b00 */
[----:B----4-:R-:W-:-:S04]  /*0bd0*/  FSETP.GEU.AND P1, PT, R23, R22, PT ;  /* 0x000000161700720b */ /* 0x010fc80003f2e000 */
[----:B------:R-:W-:-:S04]  /*0be0*/  FSEL R23, R23, R22, !P1 ;  /* 0x0000001617177208 */ /* 0x000fc80004800000 */
[----:B-----5:R-:W-:-:S04]  /*0bf0*/  FSETP.GEU.AND P1, PT, R24, R23, PT ;  /* 0x000000171800720b */ /* 0x020fc80003f2e000 */
[----:B------:R-:W-:-:S04]  /*0c00*/  FSEL R24, R24, R23, !P1 ;  /* 0x0000001718187208 */ /* 0x000fc80004800000 */
[----:B------:R-:W-:-:S04]  /*0c10*/  FSETP.GEU.AND P1, PT, R7, R24, PT ;  /* 0x000000180700720b */ /* 0x000fc80003f2e000 */
[----:B------:R-:W-:Y:S01]  /*0c20*/  FSEL R24, R7, R24, !P1 ;  /* 0x0000001807187208 */ /* 0x000fe20004800000 */
[----:B---3--:R-:W-:-:S04]  /*0c30*/  IMAD.WIDE.U32 R16, R8, 0x4, R12 ;  /* 0x0000000408107825 */ /* 0x008fc800078e000c */
[----:B--2---:R-:W-:-:S04]  /*0c40*/  FADD R24, R24, R21 ;  /* 0x0000001518187221 */ /* 0x004fc80000000000 */
[----:B------:R-:W-:-:S05]  /*0c50*/  FADD R23, R24, -R7 ;  /* 0x8000000718177221 */ /* 0x000fca0000000000 */
[----:B------:R0:W-:Y:S04]  /*0c60*/  ST.E desc[UR8][R16.64], R23 ;  /* 0x0000001710007985 */ /* 0x0001e8000c101908 */
[----:B------:R-:W2:Y:S04]  /*0c70*/  LDG.E.64 R12, desc[UR8][R2.64+0x8] ;  /* 0x00000808020c7981 */ /* 0x000ea8000c1e1b00 */
        /* <DEDUP_REMOVED lines=9> */
[----:B0-----:R-:W5:Y:S01]  /*0d10*/  LD.E R23, desc[UR8][R20.64+0x8] ;  /* 0x0000080814177980 */ /* 0x001f62000c101900 */
        /* <DEDUP_REMOVED lines=48> */
[----:B------:R-:W4:Y:S01]  /*1020*/  LD.E R25, desc[UR8][R20.64+0x8] ;  /* 0x0000080814197980 */ /* 0x000f22000c101900 */
[----:B--2---:R-:W-:-:S03]  /*1030*/  IMAD.WIDE R12, R0, 0x8, R12 ;  /* 0x00000008000c7825 */ /* 0x004fc600078e020c */
[----:B0-----:R-:W2:Y:S01]  /*1040*/  LD.E R23, desc[UR8][R20.64+0x10] ;  /* 0x0000100814177980 */ /* 0x001ea2000c101900 */
[----:B---3--:R-:W-:-:S03]  /*1050*/  IMAD.WIDE.U32 R16, R8, 0x4, R14 ;  /* 0x0000000408107825 */ /* 0x008fc600078e000e */
[----:B------:R-:W3:Y:S04]  /*1060*/  LD.E.64 R12, desc[UR8][R12.64] ;  /* 0x000000080c0c7980 */ /* 0x000ee8000c101b00 */
[----:B------:R-:W5:Y:S01]  /*1070*/  LD.E R17, desc[UR8][R16.64+0xc] ;  /* 0x00000c0810117980 */ /* 0x000f62000c101900 */
[----:B------:R-:W-:Y:S01]  /*1080*/  ULOP3.LUT UR6, UR10, 0xfffffffc, URZ, 0xc0, !UPT ;  /* 0xfffffffc0a067892 */ /* 0x000fe2000f8ec0ff */
[----:B----4-:R-:W-:-:S04]  /*1090*/  FSETP.GEU.AND P1, PT, R25, R22, PT ;  /* 0x000000161900720b */ /* 0x010fc80003f2e000 */
[----:B------:R-:W-:-:S04]  /*10a0*/  FSEL R22, R25, R22, !P1 ;  /* 0x0000001619167208 */ /* 0x000fc80004800000 */
[----:B--2---:R-:W-:-:S04]  /*10b0*/  FSETP.GEU.AND P1, PT, R23, R22, PT ;  /* 0x000000161700720b */ /* 0x004fc80003f2e000 */
[----:B------:R-:W-:Y:S01]  /*10c0*/  FSEL R22, R23, R22, !P1 ;  /* 0x0000001617167208 */ /* 0x000fe20004800000 */
[C---:B---3--:R-:W-:Y:S01]  /*10d0*/  IMAD.WIDE.U32 R14, R8.reuse, 0x4, R12 ;  /* 0x00000004080e7825 */ /* 0x048fe200078e000c */
[----:B------:R-:W-:Y:S02]  /*10e0*/  IADD3 R12, PT, PT, R8, 0x3, RZ ;  /* 0x00000003080c7810 */ /* 0x000fe40007ffe0ff */
[----:B------:R-:W-:-:S04]  /*10f0*/  FSETP.GEU.AND P1, PT, R7, R22, PT ;  /* 0x000000160700720b */ /* 0x000fc80003f2e000 */
[----:B------:R-:W-:Y:S02]  /*1100*/  FSEL R22, R7, R22, !P1 ;  /* 0x0000001607167208 */ /* 0x000fe40004800000 */
[----:B------:R-:W-:-:S03]  /*1110*/  ISETP.NE.AND P1, PT, R12, UR6, PT ;  /* 0x000000060c007c0c */ /* 0x000fc6000bf25270 */
[----:B-----5:R-:W-:-:S04]  /*1120*/  FADD R22, R22, R17 ;  /* 0x0000001116167221 */ /* 0x020fc80000000000 */
[----:B------:R-:W-:Y:S01]  /*1130*/  FADD R19, R22, -R7 ;  /* 0x8000000716137221 */ /* 0x000fe20000000000 */
[----:B------:R-:W-:-:S04]  /*1140*/  VIADD R8, R8, 0x4 ;  /* 0x0000000408087836 */ /* 0x000fc80000000000 */
[----:B------:R2:W-:Y:S01]  /*1150*/  ST.E desc[UR8][R14.64+0xc], R19 ;  /* 0x00000c130e007985 */ /* 0x0005e2000c101908 */
[----:B------:R-:W-:Y:S05]  /*1160*/  @P1 BRA `(.L_x_8) ;  /* 0xfffffff8005c1947 */ /* 0x000fea000383ffff */
.L_x_7:
[----:B------:R-:W-:-:S09]  /*1170*/  ULOP3.LUT UP0, URZ, UR10, 0x3, URZ, 0xc0, !UPT ;  /* 0x000000030aff7892 */ /* 0x000fd2000f80c0ff */
[----:B------:R-:W-:Y:S05]  /*1180*/  BRA.U !UP0, `(.L_x_9) ;  /* 0x0000000508547547 */ /* 0x000fea000b800000 */
[----:B------:R-:W-:Y:S02]  /*1190*/  UISETP.NE.AND UP0, UPT, UR5, URZ, UPT ;  /* 0x000000ff0500728c */ /* 0x000fe4000bf05270 */
[----:B------:R-:W-:-:S07]  /*11a0*/  UISETP.NE.AND UP1, UPT, UR4, URZ, UPT ;  /* 0x000000ff0400728c */ /* 0x000fce000bf25270 */
[----:B------:R-:W-:Y:S05]  /*11b0*/  BRA.U !UP0, `(.L_x_10) ;  /* 0x0000000108d87547 */ /* 0x000fea000b800000 */
[----:B0-----:R-:W3:Y:S01]  /*11c0*/  LDG.E.64 R12, desc[UR8][R2.64+0x8] ;  /* 0x00000808020c7981 */ /* 0x001ee2000c1e1b00 */
[----:B-1----:R-:W-:-:S05]  /*11d0*/  IMAD.WIDE.U32 R10, R9, 0x8, R4 ;  /* 0x00000008090a7825 */ /* 0x002fca00078e0004 */
[----:B--2---:R-:W2:Y:S01]  /*11e0*/  LDG.E.64 R14, desc[UR8][R10.64] ;  /* 0x000000080a0e7981 */ /* 0x004ea2000c1e1b00 */
[----:B---3--:R-:W-:-:S03]  /*11f0*/  IMAD.WIDE R16, R0, 0x8, R12 ;  /* 0x0000000800107825 */ /* 0x008fc600078e020c */
[----:B------:R-:W3:Y:S04]  /*1200*/  LDG.E.64 R12, desc[UR8][R2.64] ;  /* 0x00000008020c7981 */ /* 0x000ee8000c1e1b00 */
[----:B------:R-:W4:Y:S01]  /*1210*/  LD.E.64 R16, desc[UR8][R16.64] ;  /* 0x0000000810107980 */ /* 0x000f22000c101b00 */
[----:B--2---:R-:W-:-:S06]  /*1220*/  IMAD.WIDE R14, R0, 0x8, R14 ;  /* 0x00000008000e7825 */ /* 0x004fcc00078e020e */
[----:B------:R-:W2:Y:S01]  /*1230*/  LD.E.64 R14, desc[UR8][R14.64] ;  /* 0x000000080e0e7980 */ /* 0x000ea2000c101b00 */
[----:B----4-:R-:W-:-:S04]  /*1240*/  IMAD.WIDE R20, R8, 0x4, R16 ;  /* 0x0000000408147825 */ /* 0x010fc800078e0210 */
[C---:B------:R-:W-:Y:S02]  /*1250*/  IMAD.WIDE.U32 R18, R8.reuse, 0x4, R16 ;  /* 0x0000000408127825 */ /* 0x040fe400078e0010 */
[----:B------:R-:W4:Y:S04]  /*1260*/  LD.E R21, desc[UR8][R20.64+-0x4] ;  /* 0xfffffc0814157980 */ /* 0x000f28000c101900 */
[----:B------:R-:W4:Y:S04]  /*1270*/  LD.E R24, desc[UR8][R18.64] ;  /* 0x0000000812187980 */ /* 0x000f28000c101900 */
[----:B------:R-:W5:Y:S01]  /*1280*/  LD.E R25, desc[UR8][R18.64+0x4] ;  /* 0x0000040812197980 */ /* 0x000f62000c101900 */
[----:B--2---:R-:W-:-:S04]  /*1290*/  IMAD.WIDE.U32 R22, R8, 0x4, R14 ;  /* 0x0000000408167825 */ /* 0x004fc800078e000e */
[----:B---3--:R-:W-:Y:S02]  /*12a0*/  IMAD.WIDE R12, R0, 0x8, R12 ;  /* 0x00000008000c7825 */ /* 0x008fe400078e020c */
        /* <DEDUP_REMOVED lines=19> */
[----:B----4-:R-:W-:-:S04]  /*13e0*/  IMAD.WIDE R22, R8, 0x4, R18 ;  /* 0x0000000408167825 */ /* 0x010fc800078e0212 */
[C---:B------:R-:W-:Y:S02]  /*13f0*/  IMAD.WIDE.U32 R20, R8.reuse, 0x4, R18 ;  /* 0x0000000408147825 */ /* 0x040fe400078e0012 */
        /* <DEDUP_REMOVED lines=16> */
[----:B------:R3:W-:Y:S01]  /*1500*/  ST.E desc[UR8][R12.64+0x4], R15 ;  /* 0x0000040f0c007985 */ /* 0x0007e2000c101908 */
[----:B------:R-:W-:-:S07]  /*1510*/  VIADD R8, R8, 0x2 ;  /* 0x0000000208087836 */ /* 0x000fce0000000000 */
.L_x_10:
[----:B------:R-:W-:Y:S05]  /*1520*/  BRA.U !UP1, `(.L_x_9) ;  /* 0x00000001096c7547 */ /* 0x000fea000b800000 */
[----:B------:R-:W4:Y:S01]  /*1530*/  LDG.E.64 R10, desc[UR8][R2.64+0x8] ;  /* 0x00000808020a7981 */ /* 0x000f22000c1e1b00 */
[----:B-1----:R-:W-:-:S03]  /*1540*/  IMAD.WIDE.U32 R16, R9, 0x8, R4 ;  /* 0x0000000809107825 */ /* 0x002fc600078e0004 */
[----:B--2---:R-:W2:Y:S04]  /*1550*/  LDG.E.64 R18, desc[UR8][R2.64] ;  /* 0x0000000802127981 */ /* 0x004ea8000c1e1b00 */
[----:B------:R-:W3:Y:S01]  /*1560*/  LDG.E.64 R4, desc[UR8][R16.64] ;  /* 0x0000000810047981 */ /* 0x000ee2000c1e1b00 */
[----:B----4-:R-:W-:-:S06]  /*1570*/  IMAD.WIDE R10, R0, 0x8, R10 ;  /* 0x00000008000a7825 */ /* 0x010fcc00078e020a */
[----:B------:R-:W0:Y:S01]  /*1580*/  LD.E.64 R10, desc[UR8][R10.64] ;  /* 0x000000080a0a7980 */ /* 0x000e22000c101b00 */
[----:B---3--:R-:W-:-:S06]  /*1590*/  IMAD.WIDE R14, R0, 0x8, R4 ;  /* 0x00000008000e7825 */ /* 0x008fcc00078e0204 */
[----:B------:R-:W3:Y:S01]  /*15a0*/  LD.E.64 R14, desc[UR8][R14.64] ;  /* 0x000000080e0e7980 */ /* 0x000ee2000c101b00 */
[----:B--2---:R-:W-:-:S06]  /*15b0*/  IMAD.WIDE R18, R0, 0x8, R18 ;  /* 0x0000000800127825 */ /* 0x004fcc00078e0212 */
[----:B------:R-:W2:Y:S01]  /*15c0*/  LD.E.64 R18, desc[UR8][R18.64] ;  /* 0x0000000812127980 */ /* 0x000ea2000c101b00 */
[----:B0-----:R-:W-:-:S04]  /*15d0*/  IMAD.WIDE R12, R8, 0x4, R10 ;  /* 0x00000004080c7825 */ /* 0x001fc800078e020a */
[C---:B------:R-:W-:Y:S02]  /*15e0*/  IMAD.WIDE.U32 R4, R8.reuse, 0x4, R10 ;  /* 0x0000000408047825 */ /* 0x040fe400078e000a */
[----:B------:R-:W4:Y:S04]  /*15f0*/  LD.E R12, desc[UR8][R12.64+-0x4] ;  /* 0xfffffc080c0c7980 */ /* 0x000f28000c101900 */
[----:B------:R-:W4:Y:S04]  /*1600*/  LD.E R9, desc[UR8][R4.64] ;  /* 0x0000000804097980 */ /* 0x000f28000c101900 */
[----:B------:R-:W5:Y:S01]  /*1610*/  LD.E R20, desc[UR8][R4.64+0x4] ;  /* 0x0000040804147980 */ /* 0x000f62000c101900 */
[----:B---3--:R-:W-:-:S06]  /*1620*/  IMAD.WIDE.U32 R16, R8, 0x4, R14 ;  /* 0x0000000408107825 */ /* 0x008fcc00078e000e */
[----:B------:R-:W3:Y:S01]  /*1630*/  LD.E R17, desc[UR8][R16.64] ;  /* 0x0000000810117980 */ /* 0x000ee2000c101900 */
[----:B----4-:R-:W-:-:S04]  /*1640*/  FSETP.GEU.AND P1, PT, R12, R9, PT ;  /* 0x000000090c00720b */ /* 0x010fc80003f2e000 */
[----:B------:R-:W-:-:S04]  /*1650*/  FSEL R9, R12, R9, !P1 ;  /* 0x000000090c097208 */ /* 0x000fc80004800000 */
[----:B-----5:R-:W-:-:S04]  /*1660*/  FSETP.GEU.AND P1, PT, R20, R9, PT ;  /* 0x000000091400720b */ /* 0x020fc80003f2e000 */
[----:B------:R-:W-:-:S04]  /*1670*/  FSEL R20, R20, R9, !P1 ;  /* 0x0000000914147208 */ /* 0x000fc80004800000 */
[----:B------:R-:W-:-:S04]  /*1680*/  FSETP.GEU.AND P1, PT, R7, R20, PT ;  /* 0x000000140700720b */ /* 0x000fc80003f2e000 */
[----:B------:R-:W-:Y:S01]  /*1690*/  FSEL R20, R7, R20, !P1 ;  /* 0x0000001407147208 */ /* 0x000fe20004800000 */
[----:B--2---:R-:W-:-:S04]  /*16a0*/  IMAD.WIDE.U32 R8, R8, 0x4, R18 ;  /* 0x0000000408087825 */ /* 0x004fc800078e0012 */
[----:B---3--:R-:W-:-:S04]  /*16b0*/  FADD R20, R20, R17 ;  /* 0x0000001114147221 */ /* 0x008fc80000000000 */
[----:B------:R-:W-:-:S05]  /*16c0*/  FADD R7, R20, -R7 ;  /* 0x8000000714077221 */ /* 0x000fca0000000000 */
[----:B------:R4:W-:Y:S02]  /*16d0*/  ST.E desc[UR8][R8.64], R7 ;  /* 0x0000000708007985 */ /* 0x0009e4000c101908 */
.L_x_9:
[----:B------:R-:W-:Y:S05]  /*16e0*/  @P0 BRA `(.L_x_11) ;  /* 0xffffffe800a00947 */ /* 0x000fea000383ffff */
.L_x_0:
[----:B------:R-:W-:Y:S06]  /*16f0*/  BAR.SYNC.DEFER_BLOCKING 0x0 ;  /* 0x0000000000007b1d */ /* 0x000fec0000010000 */
[----:B------:R-:W-:Y:S05]  /*1700*/  EXIT ;  /* 0x000000000000794d */ /* 0x000fea0003800000 */
.L_x_12:
[----:B------:R-:W-:-:S00]  /*1710*/  BRA `(.L_x_12) ;  /* 0xfffffffc00fc7947 */ /* 0x000fc0000383ffff */
[----:B------:R-:W-:-:S00]  /*1720*/  NOP ;  /* 0x0000000000007918 */ /* 0x000fc00000000000 */
        /* <DEDUP_REMOVED lines=13> */
.L_x_45:


//--------------------- .text._Z14Aggrekeral_topPPPfS1_ii --------------------------
	.section	.text._Z14Aggrekeral_topPPPfS1_ii,"ax",@progbits
	.align	128
        .global         _Z14Aggrekeral_topPPPfS1_ii
        .type           _Z14Aggrekeral_topPPPfS1_ii,@function
        .size           _Z14Aggrekeral_topPPPfS1_ii,(.L_x_46 - _Z14Aggrekeral_topPPPfS1_ii)
        .other          _Z14Aggrekeral_topPPPfS1_ii,@"STO_CUDA_ENTRY STV_DEFAULT"
_Z14Aggrekeral_topPPPfS1_ii:
.text._Z14Aggrekeral_topPPPfS1_ii:
[----:B------:R-:W-:Y:S08]  /*0000*/  LDC R1, c[0x0][0x37c] ;  /* 0x0000df00ff017b82 */ /* 0x000ff00000000800 */
[----:B------:R-:W0:Y:S01]  /*0010*/  LDC.64 R2, c[0x0][0x380] ;  /* 0x0000e000ff027b82 */ /* 0x000e220000000a00 */
[----:B------:R-:W0:Y:S02]  /*0020*/  LDCU.64 UR12, c[0x0][0x358] ;  /* 0x00006b00ff0c77ac */ /* 0x000e240008000a00 */
[----:B0-----:R-:W2:Y:S05]  /*0030*/  LDG.E.64 R2, desc[UR12][R2.64] ;  /* 0x0000000c02027981 */ /* 0x001eaa000c1e1b00 */
[----:B------:R-:W0:Y:S01]  /*0040*/  S2UR UR4, SR_CTAID.X ;  /* 0x00000000000479c3 */ /* 0x000e220000002500 */
[----:B------:R-:W0:Y:S07]  /*0050*/  S2R R5, SR_TID.X ;  /* 0x0000000000057919 */ /* 0x000e2e0000002100 */
[----:B------:R-:W0:Y:S08]  /*0060*/  LDC R6, c[0x0][0x360] ;  /* 0x0000d800ff067b82 */ /* 0x000e300000000800 */
[----:B------:R-:W1:Y:S01]  /*0070*/  LDC.64 R8, c[0x0][0x388] ;  /* 0x0000e200ff087b82 */ /* 0x000e620000000a00 */
[----:B0-----:R-:W-:Y:S01]  /*0080*/  IMAD R6, R6, UR4, R5 ;  /* 0x0000000406067c24 */ /* 0x001fe2000f8e0205 */
[----:B------:R-:W0:Y:S01]  /*0090*/  LDCU.64 UR4, c[0x0][0x390] ;  /* 0x00007200ff0477ac */ /* 0x000e220008000a00 */
[----:B-1----:R-:W3:Y:S02]  /*00a0*/  LDG.E.64 R8, desc[UR12][R8.64] ;  /* 0x0000000c08087981 */ /* 0x002ee4000c1e1b00 */
[----:B--2---:R-:W-:-:S06]  /*00b0*/  IMAD.WIDE R4, R6, 0x8, R2 ;  /* 0x0000000806047825 */ /* 0x004fcc00078e0202 */
[----:B------:R-:W2:Y:S01]  /*00c0*/  LD.E.64 R4, desc[UR12][R4.64] ;  /* 0x0000000c04047980 */ /* 0x000ea2000c101b00 */
[----:B0-----:R-:W-:-:S04]  /*00d0*/  UISETP.LT.AND UP0, UPT, UR4, UR5, UPT ;  /* 0x000000050400728c */ /* 0x001fc8000bf01270 */
[----:B------:R-:W-:-:S04]  /*00e0*/  USEL UR4, UR4, UR5, UP0 ;  /* 0x0000000504047287 */ /* 0x000fc80008000000 */
[----:B------:R-:W-:Y:S01]  /*00f0*/  UISETP.GE.AND UP0, UPT, UR4, 0x2, UPT ;  /* 0x000000020400788c */ /* 0x000fe2000bf06270 */
[----:B---3--:R-:W-:-:S05]  /*0100*/  IMAD.WIDE R10, R6, 0x8, R8 ;  /* 0x00000008060a7825 */ /* 0x008fca00078e0208 */
[----:B--2---:R0:W-:Y:S01]  /*0110*/  ST.E.64 desc[UR12][R10.64], R4 ;  /* 0x000000040a007985 */ /* 0x0041e2000c101b0c */
[----:B------:R-:W-:Y:S06]  /*0120*/  BAR.SYNC.DEFER_BLOCKING 0x0 ;  /* 0x0000000000007b1d */ /* 0x000fec0000010000 */
[----:B------:R-:W-:Y:S05]  /*0130*/  BRA.U !UP0, `(.L_x_13) ;  /* 0x00000015084c7547 */ /* 0x000fea000b800000 */
[----:B------:R-:W-:Y:S01]  /*0140*/  UIADD3 UR4, UPT, UPT, UR5, -0x1, URZ ;  /* 0xffffffff05047890 */ /* 0x000fe2000fffe0ff */
[----:B------:R-:W-:Y:S01]  /*0150*/  IMAD.MOV.U32 R7, RZ, RZ, 0x1 ;  /* 0x00000001ff077424 */ /* 0x000fe200078e00ff */
[----:B------:R-:W-:Y:S02]  /*0160*/  UIADD3 UR6, UPT, UPT, UR5, 0x3, URZ ;  /* 0x0000000305067890 */ /* 0x000fe4000fffe0ff */
[----:B------:R-:W-:Y:S02]  /*0170*/  ULOP3.LUT UR10, UR4, 0x7, URZ, 0xc0, !UPT ;  /* 0x00000007040a7892 */ /* 0x000fe4000f8ec0ff */
[----:B------:R-:W-:Y:S02]  /*0180*/  ULOP3.LUT UR7, UR6, 0x3, URZ, 0xc0, !UPT ;  /* 0x0000000306077892 */ /* 0x000fe4000f8ec0ff */
[----:B------:R-:W-:Y:S02]  /*0190*/  UIADD3 UR9, UPT, UPT, UR10, -0x1, URZ ;  /* 0xffffffff0a097890 */ /* 0x000fe4000fffe0ff */
[----:B------:R-:W-:-:S02]  /*01a0*/  UIADD3 UR5, UPT, UPT, UR5, -0x2, URZ ;  /* 0xfffffffe05057890 */ /* 0x000fc4000fffe0ff */
[----:B------:R-:W-:Y:S02]  /*01b0*/  ULOP3.LUT UR6, UR6, 0x1, URZ, 0xc0, !UPT ;  /* 0x0000000106067892 */ /* 0x000fe4000f8ec0ff */
[----:B------:R-:W-:Y:S02]  /*01c0*/  ULOP3.LUT UR11, UR4, 0xfffffffc, URZ, 0xc0, !UPT ;  /* 0xfffffffc040b7892 */ /* 0x000fe4000f8ec0ff */
[----:B------:R-:W-:Y:S02]  /*01d0*/  ULOP3.LUT UR8, UR4, 0xfffffff8, URZ, 0xc0, !UPT ;  /* 0xfffffff804087892 */ /* 0x000fe4000f8ec0ff */
[----:B------:R-:W-:Y:S02]  /*01e0*/  UIADD3 UR7, UPT, UPT, UR7, -0x1, URZ ;  /* 0xffffffff07077890 */ /* 0x000fe4000fffe0ff */
[----:B------:R-:W-:-:S11]  /*01f0*/  UISETP.GE.U32.AND UP0, UPT, UR9, 0x3, UPT ;  /* 0x000000030900788c */ /* 0x000fd6000bf06070 */
.L_x_24:
[----:B-12---:R-:W1:Y:S01]  /*0200*/  LDC.64 R2, c[0x0][0x388] ;  /* 0x0000e200ff027b82 */ /* 0x006e620000000a00 */
[----:B------:R-:W2:Y:S01]  /*0210*/  LDCU UR4, c[0x0][0x390] ;  /* 0x00007200ff0477ac */ /* 0x000ea20008000800 */
[----:B-1----:R-:W-:-:S05]  /*0220*/  IMAD.WIDE.U32 R2, R7, 0x8, R2 ;  /* 0x0000000807027825 */ /* 0x002fca00078e0002 */
[----:B0-----:R-:W3:Y:S02]  /*0230*/  LDG.E.64 R4, desc[UR12][R2.64+-0x8] ;  /* 0xfffff80c02047981 */ /* 0x001ee4000c1e1b00 */
[----:B---3--:R-:W-:-:S06]  /*0240*/  IMAD.WIDE R4, R6, 0x8, R4 ;  /* 0x0000000806047825 */ /* 0x008fcc00078e0204 */
[----:B------:R-:W3:Y:S01]  /*0250*/  LD.E.64 R4, desc[UR12][R4.64] ;  /* 0x0000000c04047980 */ /* 0x000ee2000c101b00 */
[----:B------:R-:W-:Y:S01]  /*0260*/  UISETP.GE.U32.AND UP1, UPT, UR5, 0x7, UPT ;  /* 0x000000070500788c */ /* 0x000fe2000bf26070 */
[----:B------:R-:W-:Y:S02]  /*0270*/  IMAD.MOV.U32 R9, RZ, RZ, R7 ;  /* 0x000000ffff097224 */ /* 0x000fe400078e0007 */
[----:B------:R-:W-:Y:S01]  /*0280*/  VIADD R7, R7, 0x1 ;  /* 0x0000000107077836 */ /* 0x000fe20000000000 */
[----:B---3-5:R0:W5:Y:S04]  /*0290*/  LD.E R0, desc[UR12][R4.64] ;  /* 0x0000000c04007980 */ /* 0x028168000c101900 */
[----:B--2---:R-:W-:Y:S01]  /*02a0*/  ISETP.NE.AND P0, PT, R7, UR4, PT ;  /* 0x0000000407007c0c */ /* 0x004fe2000bf05270 */
[----:B------:R-:W-:Y:S01]  /*02b0*/  IMAD.MOV.U32 R13, RZ, RZ, 0x1 ;  /* 0x00000001ff0d7424 */ /* 0x000fe200078e00ff */
[----:B------:R-:W-:Y:S11]  /*02c0*/  BRA.U !UP1, `(.L_x_14) ;  /* 0x00000005093c7547 */ /* 0x000ff6000b800000 */
[----:B------:R-:W2:Y:S04]  /*02d0*/  LD.E R11, desc[UR12][R4.64+0x4] ;  /* 0x0000040c040b7980 */ /* 0x000ea8000c101900 */
[----:B------:R-:W3:Y:S04]  /*02e0*/  LD.E R13, desc[UR12][R4.64+0x8] ;  /* 0x0000080c040d7980 */ /* 0x000ee8000c101900 */
[----:B------:R-:W4:Y:S04]  /*02f0*/  LD.E R15, desc[UR12][R4.64+0xc] ;  /* 0x00000c0c040f7980 */ /* 0x000f28000c101900 */
[----:B------:R-:W4:Y:S04]  /*0300*/  LD.E R17, desc[UR12][R4.64+0x10] ;  /* 0x0000100c04117980 */ /* 0x000f28000c101900 */
[----:B------:R-:W4:Y:S04]  /*0310*/  LD.E R19, desc[UR12][R4.64+0x14] ;  /* 0x0000140c04137980 */ /* 0x000f28000c101900 */
[----:B------:R-:W4:Y:S04]  /*0320*/  LD.E R21, desc[UR12][R4.64+0x18] ;  /* 0x0000180c04157980 */ /* 0x000f28000c101900 */
[----:B------:R-:W4:Y:S04]  /*0330*/  LD.E R25, desc[UR12][R4.64+0x1c] ;  /* 0x00001c0c04197980 */ /* 0x000f28000c101900 */
[----:B------:R-:W4:Y:S01]  /*0340*/  LD.E R23, desc[UR12][R4.64+0x20] ;  /* 0x0000200c04177980 */ /* 0x000f22000c101900 */
[----:B------:R-:W-:Y:S01]  /*0350*/  UIADD3 UR4, UPT, UPT, -UR8, 0x8, URZ ;  /* 0x0000000808047890 */ /* 0x000fe2000fffe1ff */
[----:B------:R-:W-:-:S03]  /*0360*/  IMAD.MOV.U32 R8, RZ, RZ, 0x8 ;  /* 0x00000008ff087424 */ /* 0x000fc600078e00ff */
[----:B------:R-:W-:Y:S01]  /*0370*/  UISETP.NE.AND UP1, UPT, UR4, URZ, UPT ;  /* 0x000000ff0400728c */ /* 0x000fe2000bf25270 */
[----:B--2--5:R-:W-:-:S13]  /*0380*/  FSETP.GEU.AND P1, PT, R11, R0, PT ;  /* 0x000000000b00720b */ /* 0x024fda0003f2e000 */
[----:B------:R-:W-:-:S05]  /*0390*/  @!P1 IMAD.MOV.U32 R0, RZ, RZ, R11 ;  /* 0x000000ffff009224 */ /* 0x000fca00078e000b */
[----:B---3--:R-:W-:-:S13]  /*03a0*/  FSETP.GEU.AND P1, PT, R13, R0, PT ;  /* 0x000000000d00720b */ /* 0x008fda0003f2e000 */
[----:B------:R-:W-:-:S05]  /*03b0*/  @!P1 IMAD.MOV.U32 R0, RZ, RZ, R13 ;  /* 0x000000ffff009224 */ /* 0x000fca00078e000d */
[----:B----4-:R-:W-:-:S13]  /*03c0*/  FSETP.GEU.AND P1, PT, R15, R0, PT ;  /* 0x000000000f00720b */ /* 0x010fda0003f2e000 */
[----:B------:R-:W-:-:S04]  /*03d0*/  @!P1 MOV R0, R15 ;  /* 0x0000000f00009202 */ /* 0x000fc80000000f00 */
[----:B------:R-:W-:-:S13]  /*03e0*/  FSETP.GEU.AND P1, PT, R17, R0, PT ;  /* 0x000000001100720b */ /* 0x000fda0003f2e000 */
[----:B------:R-:W-:-:S05]  /*03f0*/  @!P1 IMAD.MOV.U32 R0, RZ, RZ, R17 ;  /* 0x000000ffff009224 */ /* 0x000fca00078e0011 */
[----:B------:R-:W-:-:S13]  /*0400*/  FSETP.GEU.AND P1, PT, R19, R0, PT ;  /* 0x000000001300720b */ /* 0x000fda0003f2e000 */
[----:B------:R-:W-:-:S05]  /*0410*/  @!P1 IMAD.MOV.U32 R0, RZ, RZ, R19 ;  /* 0x000000ffff009224 */ /* 0x000fca00078e0013 */
        /* <DEDUP_REMOVED lines=12> */
.L_x_16:
        /* <DEDUP_REMOVED lines=29> */
[----:B------:R1:W2:Y:S11]  /*06b0*/  LD.E R19, desc[UR12][R10.64+0x1c] ;  /* 0x00001c0c0a137980 */ /* 0x0002b6000c101900 */
        /* <DEDUP_REMOVED lines=8> */
[----:B------:R-:W-:-:S04]  /*0740*/  VIADD R8, R8, 0x8 ;  /* 0x0000000808087836 */ /* 0x000fc80000000000 */
[----:B-1----:R-:W-:Y:S01]  /*0750*/  IMAD.X R11, RZ, RZ, R11, P2 ;  /* 0x000000ffff0b7224 */ /* 0x002fe200010e060b */
[----:B--2---:R-:W-:-:S13]  /*0760*/  FSETP.GEU.AND P1, PT, R19, R0, PT ;  /* 0x000000001300720b */ /* 0x004fda0003f2e000 */
[----:B------:R-:W-:-:S05]  /*0770*/  @!P1 IMAD.MOV.U32 R0, RZ, RZ, R19 ;  /* 0x000000ffff009224 */ /* 0x000fca00078e0013 */
[----:B---3--:R-:W-:-:S04]  /*0780*/  FSETP.GEU.AND P1, PT, R13, R0, PT ;  /* 0x000000000d00720b */ /* 0x008fc80003f2e000 */
[----:B------:R-:W-:Y:S01]  /*0790*/  FSEL R0, R13, R0, !P1 ;  /* 0x000000000d007208 */ /* 0x000fe20004800000 */
[----:B------:R-:W-:Y:S08]  /*07a0*/  BRA.U UP1, `(.L_x_16) ;  /* 0xfffffffd014c7547 */ /* 0x000ff0000b83ffff */
.L_x_15:
[----:B------:R-:W-:-:S07]  /*07b0*/  IADD3 R13, PT, PT, R8, 0x1, RZ ;  /* 0x00000001080d7810 */ /* 0x000fce0007ffe0ff */
.L_x_14:
[----:B------:R-:W-:-:S09]  /*07c0*/  UISETP.NE.AND UP1, UPT, UR10, URZ, UPT ;  /* 0x000000ff0a00728c */ /* 0x000fd2000bf25270 */
[----:B------:R-:W-:Y:S05]  /*07d0*/  BRA.U !UP1, `(.L_x_17) ;  /* 0x00000001098c7547 */ /* 0x000fea000b800000 */
[----:B------:R-:W1:Y:S02]  /*07e0*/  LDCU UR4, c[0x0][0x394] ;  /* 0x00007280ff0477ac */ /* 0x000e640008000800 */
[----:B-1----:R-:W-:-:S04]  /*07f0*/  UIADD3 UR4, UPT, UPT, UR4, -0x1, URZ ;  /* 0xffffffff04047890 */ /* 0x002fc8000fffe0ff */
[----:B------:R-:W-:Y:S01]  /*0800*/  ULOP3.LUT UP1, URZ, UR4, 0x3, URZ, 0xc0, !UPT ;  /* 0x0000000304ff7892 */ /* 0x000fe2000f82c0ff */
[----:B------:R-:W-:Y:S10]  /*0810*/  BRA.U !UP0, `(.L_x_18) ;  /* 0x0000000108387547 */ /* 0x000ff4000b800000 */
[----:B------:R-:W-:-:S05]  /*0820*/  IMAD.WIDE.U32 R10, R13, 0x4, R4 ;  /* 0x000000040d0a7825 */ /* 0x000fca00078e0004 */
[----:B------:R-:W2:Y:S04]  /*0830*/  LD.E R15, desc[UR12][R10.64] ;  /* 0x0000000c0a0f7980 */ /* 0x000ea8000c101900 */
[----:B------:R-:W3:Y:S04]  /*0840*/  LD.E R17, desc[UR12][R10.64+0x4] ;  /* 0x0000040c0a117980 */ /* 0x000ee8000c101900 */
[----:B------:R-:W4:Y:S04]  /*0850*/  LD.E R19, desc[UR12][R10.64+0x8] ;  /* 0x0000080c0a137980 */ /* 0x000f28000c101900 */
[----:B------:R-:W4:Y:S01]  /*0860*/  LD.E R21, desc[UR12][R10.64+0xc] ;  /* 0x00000c0c0a157980 */ /* 0x000f22000c101900 */
[----:B------:R-:W-:Y:S01]  /*0870*/  VIADD R13, R13, 0x4 ;  /* 0x000000040d0d7836 */ /* 0x000fe20000000000 */
[----:B--2--5:R-:W-:-:S04]  /*0880*/  FSETP.GEU.AND P1, PT, R15, R0, PT ;  /* 0x000000000f00720b */ /* 0x024fc80003f2e000 */
[----:B------:R-:W-:-:S04]  /*0890*/  FSEL R0, R15, R0, !P1 ;  /* 0x000000000f007208 */ /* 0x000fc80004800000 */
[----:B---3--:R-:W-:-:S04]  /*08a0*/  FSETP.GEU.AND P1, PT, R17, R0, PT ;  /* 0x000000001100720b */ /* 0x008fc80003f2e000 */
[----:B------:R-:W-:-:S04]  /*08b0*/  FSEL R0, R17, R0, !P1 ;  /* 0x0000000011007208 */ /* 0x000fc80004800000 */
[----:B----4-:R-:W-:-:S04]  /*08c0*/  FSETP.GEU.AND P1, PT, R19, R0, PT ;  /* 0x000000001300720b */ /* 0x010fc80003f2e000 */
[----:B------:R-:W-:-:S04]  /*08d0*/  FSEL R0, R19, R0, !P1 ;  /* 0x0000000013007208 */ /* 0x000fc80004800000 */
[----:B------:R-:W-:-:S04]  /*08e0*/  FSETP.GEU.AND P1, PT, R21, R0, PT ;  /* 0x000000001500720b */ /* 0x000fc80003f2e000 */
[----:B------:R-:W-:-:S09]  /*08f0*/  FSEL R0, R21, R0, !P1 ;  /* 0x0000000015007208 */ /* 0x000fd20004800000 */
.L_x_18:
[----:B------:R-:W-:Y:S05]  /*0900*/  BRA.U !UP1, `(.L_x_17) ;  /* 0x0000000109407547 */ /* 0x000fea000b800000 */
[----:B------:R-:W-:Y:S02]  /*0910*/  UISETP.NE.AND UP1, UPT, UR7, URZ, UPT ;  /* 0x000000ff0700728c */ /* 0x000fe4000bf25270 */
[----:B------:R-:W-:-:S07]  /*0920*/  UISETP.NE.AND UP2, UPT, UR6, URZ, UPT ;  /* 0x000000ff0600728c */ /* 0x000fce000bf45270 */
[----:B------:R-:W-:Y:S05]  /*0930*/  BRA.U !UP1, `(.L_x_19) ;  /* 0x0000000109207547 */ /* 0x000fea000b800000 */
[----:B------:R-:W-:-:S05]  /*0940*/  IMAD.WIDE.U32 R10, R13, 0x4, R4 ;  /* 0x000000040d0a7825 */ /* 0x000fca00078e0004 */
[----:B------:R-:W2:Y:S04]  /*0950*/  LD.E R15, desc[UR12][R10.64] ;  /* 0x0000000c0a0f7980 */ /* 0x000ea8000c101900 */
[----:B------:R-:W3:Y:S01]  /*0960*/  LD.E R17, desc[UR12][R10.64+0x4] ;  /* 0x0000040c0a117980 */ /* 0x000ee2000c101900 */
[----:B------:R-:W-:Y:S01]  /*0970*/  VIADD R13, R13, 0x2 ;  /* 0x000000020d0d7836 */ /* 0x000fe20000000000 */
[----:B--2--5:R-:W-:-:S04]  /*0980*/  FSETP.GEU.AND P1, PT, R15, R0, PT ;  /* 0x000000000f00720b */ /* 0x024fc80003f2e000 */
[----:B------:R-:W-:-:S04]  /*0990*/  FSEL R0, R15, R0, !P1 ;  /* 0x000000000f007208 */ /* 0x000fc80004800000 */
[----:B---3--:R-:W-:-:S04]  /*09a0*/  FSETP.GEU.AND P1, PT, R17, R0, PT ;  /* 0x000000001100720b */ /* 0x008fc80003f2e000 */
[----:B------:R-:W-:-:S09]  /*09b0*/  FSEL R0, R17, R0, !P1 ;  /* 0x0000000011007208 */ /* 0x000fd20004800000 */
.L_x_19:
[----:B------:R-:W-:Y:S05]  /*09c0*/  BRA.U !UP2, `(.L_x_17) ;  /* 0x000000010a107547 */ /* 0x000fea000b800000 */
[----:B0-----:R-:W-:-:S06]  /*09d0*/  IMAD.WIDE.U32 R4, R13, 0x4, R4 ;  /* 0x000000040d047825 */ /* 0x001fcc00078e0004 */
[----:B------:R-:W2:Y:S02]  /*09e0*/  LD.E R5, desc[UR12][R4.64] ;  /* 0x0000000c04057980 */ /* 0x000ea4000c101900 */
[----:B--2--5:R-:W-:-:S13]  /*09f0*/  FSETP.GEU.AND P1, PT, R5, R0, PT ;  /* 0x000000000500720b */ /* 0x024fda0003f2e000 */
[----:B------:R-:W-:-:S07]  /*0a00*/  @!P1 IMAD.MOV.U32 R0, RZ, RZ, R5 ;  /* 0x000000ffff009224 */ /* 0x000fce00078e0005 */
.L_x_17:
[----:B0-----:R-:W0:Y:S01]  /*0a10*/  LDC.64 R4, c[0x0][0x380] ;  /* 0x0000e000ff047b82 */ /* 0x001e220000000a00 */
[----:B------:R-:W-:Y:S01]  /*0a20*/  UISETP.GE.U32.AND UP1, UPT, UR5, 0x3, UPT ;  /* 0x000000030500788c */ /* 0x000fe2000bf26070 */
[----:B------:R-:W-:Y:S02]  /*0a30*/  IMAD.MOV.U32 R8, RZ, RZ, 0x1 ;  /* 0x00000001ff087424 */ /* 0x000fe400078e00ff */
[----:B0-----:R-:W-:-:S06]  /*0a40*/  IMAD.WIDE.U32 R4, R9, 0x8, R4 ;  /* 0x0000000809047825 */ /* 0x001fcc00078e0004 */
[----:B------:R-:W-:Y:S05]  /*0a50*/  BRA.U !UP1, `(.L_x_20) ;  /* 0x0000000509a47547 */ /* 0x000fea000b800000 */
[----:B------:R-:W-:-:S07]  /*0a60*/  HFMA2 R8, -RZ, RZ, 0, 5.9604644775390625e-08 ;  /* 0x00000001ff087431 */ /* 0x000fce00000001ff */
.L_x_21:
[----:B------:R-:W2:Y:S04]  /*0a70*/  LDG.E.64 R10, desc[UR12][R2.64+-0x8] ;  /* 0xfffff80c020a7981 */ /* 0x000ea8000c1e1b00 */
[----:B0-----:R-:W3:Y:S04]  /*0a80*/  LDG.E.64 R12, desc[UR12][R4.64] ;  /* 0x0000000c040c7981 */ /* 0x001ee8000c1e1b00 */
[----:B------:R-:W4:Y:S01]  /*0a90*/  LDG.E.64 R18, desc[UR12][R2.64] ;  /* 0x0000000c02127981 */ /* 0x000f22000c1e1b00 */
[----:B--2---:R-:W-:-:S06]  /*0aa0*/  IMAD.WIDE R10, R6, 0x8, R10 ;  /* 0x00000008060a7825 */ /* 0x004fcc00078e020a */
[----:B------:R-:W2:Y:S01]  /*0ab0*/  LD.E.64 R10, desc[UR12][R10.64] ;  /* 0x0000000c0a0a7980 */ /* 0x000ea2000c101b00 */
[----:B---3--:R-:W-:-:S06]  /*0ac0*/  IMAD.WIDE R14, R6, 0x8, R12 ;  /* 0x00000008060e7825 */ /* 0x008fcc00078e020c */
[----:B------:R-:W3:Y:S01]  /*0ad0*/  LD.E.64 R14, desc[UR12][R14.64] ;  /* 0x0000000c0e0e7980 */ /* 0x000ee2000c101b00 */
[----:B----4-:R-:W-:-:S04]  /*0ae0*/  IMAD.WIDE R18, R6, 0x8, R18 ;  /* 0x0000000806127825 */ /* 0x010fc800078e0212 */
[C---:B--2---:R-:W-:Y:S02]  /*0af0*/  IMAD.WIDE.U32 R12, R8.reuse, 0x4, R10 ;  /* 0x00000004080c7825 */ /* 0x044fe400078e000a */
[----:B------:R-:W2:Y:S04]  /*0b00*/  LD.E.64 R10, desc[UR12][R18.64] ;  /* 0x0000000c120a7980 */ /* 0x000ea8000c101b00 */
[----:B------:R-:W4:Y:S04]  /*0b10*/  LD.E R9, desc[UR12][R12.64] ;  /* 0x0000000c0c097980 */ /* 0x000f28000c101900 */
[----:B------:R-:W4:Y:S04]  /*0b20*/  LD.E R20, desc[UR12][R12.64+-0x4] ;  /* 0xfffffc0c0c147980 */ /* 0x000f28000c101900 */
[----:B------:R-:W2:Y:S01]  /*0b30*/  LD.E R21, desc[UR12][R12.64+0x4] ;  /* 0x0000040c0c157980 */ /* 0x000ea2000c101900 */
[----:B---3--:R-:W-:-:S06]  /*0b40*/  IMAD.WIDE.U32 R16, R8, 0x4, R14 ;  /* 0x0000000408107825 */ /* 0x008fcc00078e000e */
[----:B------:R-:W3:Y:S01]  /*0b50*/  LD.E R16, desc[UR12][R16.64] ;  /* 0x0000000c10107980 */ /* 0x000ee2000c101900 */
[----:B----4-:R-:W-:-:S04]  /*0b60*/  FSETP.GEU.AND P1, PT, R20, R9, PT ;  /* 0x000000091400720b */ /* 0x010fc80003f2e000 */
[----:B------:R-:W-:-:S04]  /*0b70*/  FSEL R20, R20, R9, !P1 ;  /* 0x0000000914147208 */ /* 0x000fc80004800000 */
[----:B--2---:R-:W-:-:S04]  /*0b80*/  FSETP.GEU.AND P1, PT, R21, R20, PT ;  /* 0x000000141500720b */ /* 0x004fc80003f2e000 */
[----:B------:R-:W-:-:S04]  /*0b90*/  FSEL R21, R21, R20, !P1 ;  /* 0x0000001415157208 */ /* 0x000fc80004800000 */
[----:B-----5:R-:W-:-:S04]  /*0ba0*/  FSETP.GEU.AND P1, PT, R0, R21, PT ;  /* 0x000000150000720b */ /* 0x020fc80003f2e000 */
[----:B------:R-:W-:Y:S01]  /*0bb0*/  FSEL R21, R0, R21, !P1 ;  /* 0x0000001500157208 */ /* 0x000fe20004800000 */
[----:B------:R-:W-:-:S04]  /*0bc0*/  IMAD.WIDE.U32 R10, R8, 0x4, R10 ;  /* 0x00000004080a7825 */ /* 0x000fc800078e000a */
[----:B---3--:R-:W-:-:S04]  /*0bd0*/  FADD R21, R21, R16 ;  /* 0x0000001015157221 */ /* 0x008fc80000000000 */
[----:B------:R-:W-:-:S05]  /*0be0*/  FADD R9, R21, -R0 ;  /* 0x8000000015097221 */ /* 0x000fca0000000000 */
[----:B------:R0:W-:Y:S04]  /*0bf0*/  ST.E desc[UR12][R10.64], R9 ;  /* 0x000000090a007985 */ /* 0x0001e8000c10190c */
[----:B------:R-:W2:Y:S04]  /*0c00*/  LDG.E.64 R12, desc[UR12][R2.64+-0x8] ;  /* 0xfffff80c020c7981 */ /* 0x000ea8000c1e1b00 */
[----:B------:R-:W3:Y:S04]  /*0c10*/  LDG.E.64 R14, desc[UR12][R4.64] ;  /* 0x0000000c040e7981 */ /* 0x000ee8000c1e1b00 */
[----:B------:R-:W0:Y:S01]  /*0c20*/  LDG.E.64 R20, desc[UR12][R2.64] ;  /* 0x0000000c02147981 */ /* 0x000e22000c1e1b00 */
[----:B--2---:R-:W-:-:S06]  /*0c30*/  IMAD.WIDE R12, R6, 0x8, R12 ;  /* 0x00000008060c7825 */ /* 0x004fcc00078e020c */
[----:B------:R-:W2:Y:S01]  /*0c40*/  LD.E.64 R12, desc[UR12][R12.64] ;  /* 0x0000000c0c0c7980 */ /* 0x000ea2000c101b00 */
[----:B---3--:R-:W-:-:S06]  /*0c50*/  IMAD.WIDE R16, R6, 0x8, R14 ;  /* 0x0000000806107825 */ /* 0x008fcc00078e020e */
[----:B------:R-:W3:Y:S01]  /*0c60*/  LD.E.64 R16, desc[UR12][R16.64] ;  /* 0x0000000c10107980 */ /* 0x000ee2000c101b00 */
[----:B0-----:R-:W-:-:S06]  /*0c70*/  IMAD.WIDE R10, R6, 0x8, R20 ;  /* 0x00000008060a7825 */ /* 0x001fcc00078e0214 */
[----:B------:R-:W4:Y:S01]  /*0c80*/  LD.E.64 R10, desc[UR12][R10.64] ;  /* 0x0000000c0a0a7980 */ /* 0x000f22000c101b00 */
[----:B--2---:R-:W-:-:S05]  /*0c90*/  IMAD.WIDE.U32 R14, R8, 0x4, R12 ;  /* 0x00000004080e7825 */ /* 0x004fca00078e000c */
[----:B------:R-:W2:Y:S04]  /*0ca0*/  LD.E R22, desc[UR12][R14.64+0x4] ;  /* 0x0000040c0e167980 */ /* 0x000ea8000c101900 */
[----:B------:R-:W2:Y:S04]  /*0cb0*/  LD.E R23, desc[UR12][R14.64] ;  /* 0x0000000c0e177980 */ /* 0x000ea8000c101900 */
[----:B------:R-:W2:Y:S01]  /*0cc0*/  LD.E R9, desc[UR12][R14.64+0x8] ;  /* 0x0000080c0e097980 */ /* 0x000ea2000c101900 */
[----:B---3--:R-:W-:-:S06]  /*0cd0*/  IMAD.WIDE.U32 R18, R8, 0x4, R16 ;  /* 0x0000000408127825 */ /* 0x008fcc00078e0010 */
[----:B------:R-:W3:Y:S01]  /*0ce0*/  LD.E R18, desc[UR12][R18.64+0x4] ;  /* 0x0000040c12127980 */ /* 0x000ee2000c101900 */
[----:B----4-:R-:W-:Y:S01]  /*0cf0*/  IMAD.WIDE.U32 R12, R8, 0x4, R10 ;  /* 0x00000004080c7825 */ /* 0x010fe200078e000a */
[----:B--2---:R-:W-:-:S04]  /*0d00*/  FSETP.GEU.AND P1, PT, R23, R22, PT ;  /* 0x000000161700720b */ /* 0x004fc80003f2e000 */
[----:B------:R-:W-:-:S04]  /*0d10*/  FSEL R22, R23, R22, !P1 ;  /* 0x0000001617167208 */ /* 0x000fc80004800000 */
[----:B------:R-:W-:-:S04]  /*0d20*/  FSETP.GEU.AND P1, PT, R9, R22, PT ;  /* 0x000000160900720b */ /* 0x000fc80003f2e000 */
[----:B------:R-:W-:-:S04]  /*0d30*/  FSEL R9, R9, R22, !P1 ;  /* 0x0000001609097208 */ /* 0x000fc80004800000 */
[----:B------:R-:W-:-:S04]  /*0d40*/  FSETP.GEU.AND P1, PT, R0, R9, PT ;  /* 0x000000090000720b */ /* 0x000fc80003f2e000 */
[----:B------:R-:W-:-:S05]  /*0d50*/  FSEL R9, R0, R9, !P1 ;  /* 0x0000000900097208 */ /* 0x000fca0004800000 */
[----:B---3--:R-:W-:-:S04]  /*0d60*/  FADD R9, R9, R18 ;  /* 0x0000001209097221 */ /* 0x008fc80000000000 */
[----:B------:R-:W-:-:S05]  /*0d70*/  FADD R9, R9, -R0 ;  /* 0x8000000009097221 */ /* 0x000fca0000000000 */
[----:B------:R0:W-:Y:S04]  /*0d80*/  ST.E desc[UR12][R12.64+0x4], R9 ;  /* 0x000004090c007985 */ /* 0x0001e8000c10190c */
[----:B------:R-:W2:Y:S04]  /*0d90*/  LDG.E.64 R10, desc[UR12][R2.64+-0x8] ;  /* 0xfffff80c020a7981 */ /* 0x000ea8000c1e1b00 */
[----:B------:R-:W3:Y:S04]  /*0da0*/  LDG.E.64 R14, desc[UR12][R4.64] ;  /* 0x0000000c040e7981 */ /* 0x000ee8000c1e1b00 */
        /* <DEDUP_REMOVED lines=10> */
[----:B0-----:R-:W2:Y:S01]  /*0e50*/  LD.E R9, desc[UR12][R14.64+0xc] ;  /* 0x00000c0c0e097980 */ /* 0x001ea2000c101900 */
[----:B---3--:R-:W-:-:S06]  /*0e60*/  IMAD.WIDE.U32 R12, R8, 0x4, R16 ;  /* 0x00000004080c7825 */ /* 0x008fcc00078e0010 */
[----:B------:R-:W3:Y:S01]  /*0e70*/  LD.E R12, desc[UR12][R12.64+0x8] ;  /* 0x0000080c0c0c7980 */ /* 0x000ee2000c101900 */
[----:B----4-:R-:W-:-:S04]  /*0e80*/  FSETP.GEU.AND P1, PT, R21, R20, PT ;  /* 0x000000141500720b */ /* 0x010fc80003f2e000 */
[----:B------:R-:W-:-:S04]  /*0e90*/  FSEL R20, R21, R20, !P1 ;  /* 0x0000001415147208 */ /* 0x000fc80004800000 */
[----:B--2---:R-:W-:-:S04]  /*0ea0*/  FSETP.GEU.AND P1, PT, R9, R20, PT ;  /* 0x000000140900720b */ /* 0x004fc80003f2e000 */
[----:B------:R-:W-:-:S04]  /*0eb0*/  FSEL R9, R9, R20, !P1 ;  /* 0x0000001409097208 */ /* 0x000fc80004800000 */
[----:B------:R-:W-:-:S04]  /*0ec0*/  FSETP.GEU.AND P1, PT, R0, R9, PT ;  /* 0x000000090000720b */ /* 0x000fc80003f2e000 */
        /* <DEDUP_REMOVED lines=20> */
[----:B----4-:R-:W-:-:S04]  /*1010*/  IMAD.WIDE.U32 R12, R8, 0x4, R10 ;  /* 0x00000004080c7825 */ /* 0x010fc800078e000a */
[C---:B------:R-:W-:Y:S02]  /*1020*/  VIADD R10, R8.reuse, 0x3 ;  /* 0x00000003080a7836 */ /* 0x040fe40000000000 */
[----:B------:R-:W-:Y:S01]  /*1030*/  VIADD R8, R8, 0x4 ;  /* 0x0000000408087836 */ /* 0x000fe20000000000 */
[----:B--2---:R-:W-:-:S04]  /*1040*/  FSETP.GEU.AND P1, PT, R23, R22, PT ;  /* 0x000000161700720b */ /* 0x004fc80003f2e000 */
[----:B------:R-:W-:-:S04]  /*1050*/  FSEL R22, R23, R22, !P1 ;  /* 0x0000001617167208 */ /* 0x000fc80004800000 */
[----:B------:R-:W-:-:S04]  /*1060*/  FSETP.GEU.AND P1, PT, R9, R22, PT ;  /* 0x000000160900720b */ /* 0x000fc80003f2e000 */
[----:B------:R-:W-:-:S04]  /*1070*/  FSEL R9, R9, R22, !P1 ;  /* 0x0000001609097208 */ /* 0x000fc80004800000 */
[----:B------:R-:W-:-:S04]  /*1080*/  FSETP.GEU.AND P1, PT, R0, R9, PT ;  /* 0x000000090000720b */ /* 0x000fc80003f2e000 */
[----:B------:R-:W-:Y:S02]  /*1090*/  FSEL R9, R0, R9, !P1 ;  /* 0x0000000900097208 */ /* 0x000fe40004800000 */
[----:B------:R-:W-:-:S03]  /*10a0*/  ISETP.NE.AND P1, PT, R10, UR11, PT ;  /* 0x0000000b0a007c0c */ /* 0x000fc6000bf25270 */
[----:B---3--:R-:W-:-:S04]  /*10b0*/  FADD R9, R9, R18 ;  /* 0x0000001209097221 */ /* 0x008fc80000000000 */
[----:B------:R-:W-:-:S05]  /*10c0*/  FADD R9, R9, -R0 ;  /* 0x8000000009097221 */ /* 0x000fca0000000000 */
[----:B------:R0:W-:Y:S01]  /*10d0*/  ST.E desc[UR12][R12.64+0xc], R9 ;  /* 0x00000c090c007985 */ /* 0x0001e2000c10190c */
[----:B------:R-:W-:Y:S05]  /*10e0*/  @P1 BRA `(.L_x_21) ;  /* 0xfffffff800601947 */ /* 0x000fea000383ffff */
.L_x_20:
[----:B------:R-:W1:Y:S02]  /*10f0*/  LDCU UR4, c[0x0][0x394] ;  /* 0x00007280ff0477ac */ /* 0x000e640008000800 */
[----:B-1----:R-:W-:-:S04]  /*1100*/  UIADD3 UR4, UPT, UPT, UR4, -0x1, URZ ;  /* 0xffffffff04047890 */ /* 0x002fc8000fffe0ff */
[----:B------:R-:W-:-:S09]  /*1110*/  ULOP3.LUT UP1, URZ, UR4, 0x3, URZ, 0xc0, !UPT ;  /* 0x0000000304ff7892 */ /* 0x000fd2000f82c0ff */
[----:B------:R-:W-:Y:S05]  /*1120*/  BRA.U !UP1, `(.L_x_22) ;  /* 0x00000005094c7547 */ /* 0x000fea000b800000 */
[----:B------:R-:W-:Y:S02]  /*1130*/  UISETP.NE.AND UP1, UPT, UR7, URZ, UPT ;  /* 0x000000ff0700728c */ /* 0x000fe4000bf25270 */
[----:B------:R-:W-:-:S07]  /*1140*/  UISETP.NE.AND UP2, UPT, UR6, URZ, UPT ;  /* 0x000000ff0600728c */ /* 0x000fce000bf45270 */
[----:B------:R-:W-:Y:S05]  /*1150*/  BRA.U !UP1, `(.L_x_23) ;  /* 0x0000000109d47547 */ /* 0x000fea000b800000 */
[----:B------:R-:W0:Y:S04]  /*1160*/  LDG.E.64 R10, desc[UR12][R2.64+-0x8] ;  /* 0xfffff80c020a7981 */ /* 0x000e28000c1e1b00 */
[----:B------:R-:W2:Y:S01]  /*1170*/  LDG.E.64 R14, desc[UR12][R4.64] ;  /* 0x0000000c040e7981 */ /* 0x000ea2000c1e1b00 */
[----:B0-----:R-:W-:-:S03]  /*1180*/  IMAD.WIDE R12, R6, 0x8, R10 ;  /* 0x00000008060c7825 */ /* 0x001fc600078e020a */
        /* <DEDUP_REMOVED lines=8> */
[----:B------:R-:W4:Y:S01]  /*1210*/  LD.E R22, desc[UR12][R14.64+0x4] ;  /* 0x0000040c0e167980 */ /* 0x000f22000c101900 */
[----:B--2---:R-:W-:-:S04]  /*1220*/  IMAD.WIDE.U32 R20, R8, 0x4, R18 ;  /* 0x0000000408147825 */ /* 0x004fc800078e0012 */
[----:B---3--:R-:W-:Y:S02]  /*1230*/  IMAD.WIDE R10, R6, 0x8, R10 ;  /* 0x00000008060a7825 */ /* 0x008fe400078e020a */
[----:B------:R-:W2:Y:S04]  /*1240*/  LD.E R20, desc[UR12][R20.64] ;  /* 0x0000000c14147980 */ /* 0x000ea8000c101900 */
[----:B------:R-:W3:Y:S01]  /*1250*/  LD.E.64 R10, desc[UR12][R10.64] ;  /* 0x0000000c0a0a7980 */ /* 0x000ee2000c101b00 */
[----:B----4-:R-:W-:-:S04]  /*1260*/  FSETP.GEU.AND P1, PT, R16, R9, PT ;  /* 0x000000091000720b */ /* 0x010fc80003f2e000 */
[----:B------:R-:W-:-:S04]  /*1270*/  FSEL R9, R16, R9, !P1 ;  /* 0x0000000910097208 */ /* 0x000fc80004800000 */
[----:B------:R-:W-:-:S04]  /*1280*/  FSETP.GEU.AND P1, PT, R22, R9, PT ;  /* 0x000000091600720b */ /* 0x000fc80003f2e000 */
[----:B------:R-:W-:-:S04]  /*1290*/  FSEL R9, R22, R9, !P1 ;  /* 0x0000000916097208 */ /* 0x000fc80004800000 */
[----:B-----5:R-:W-:-:S04]  /*12a0*/  FSETP.GEU.AND P1, PT, R0, R9, PT ;  /* 0x000000090000720b */ /* 0x020fc80003f2e000 */
        /* <DEDUP_REMOVED lines=15> */
[----:B0-----:R-:W4:Y:S04]  /*13a0*/  LD.E R9, desc[UR12][R16.64+0x4] ;  /* 0x0000040c10097980 */ /* 0x001f28000c101900 */
[----:B------:R-:W4:Y:S01]  /*13b0*/  LD.E R22, desc[UR12][R16.64+0x8] ;  /* 0x0000080c10167980 */ /* 0x000f22000c101900 */
[----:B---3--:R-:W-:-:S04]  /*13c0*/  IMAD.WIDE.U32 R12, R8, 0x4, R20 ;  /* 0x00000004080c7825 */ /* 0x008fc800078e0014 */
[----:B--2---:R-:W-:Y:S02]  /*13d0*/  IMAD.WIDE R10, R6, 0x8, R10 ;  /* 0x00000008060a7825 */ /* 0x004fe400078e020a */
[----:B------:R-:W2:Y:S04]  /*13e0*/  LD.E R12, desc[UR12][R12.64+0x4] ;  /* 0x0000040c0c0c7980 */ /* 0x000ea8000c101900 */
[----:B------:R-:W3:Y:S01]  /*13f0*/  LD.E.64 R10, desc[UR12][R10.64] ;  /* 0x0000000c0a0a7980 */ /* 0x000ee2000c101b00 */
[----:B----4-:R-:W-:-:S04]  /*1400*/  FSETP.GEU.AND P1, PT, R18, R9, PT ;  /* 0x000000091200720b */ /* 0x010fc80003f2e000 */
[----:B------:R-:W-:-:S04]  /*1410*/  FSEL R9, R18, R9, !P1 ;  /* 0x0000000912097208 */ /* 0x000fc80004800000 */
[----:B------:R-:W-:-:S04]  /*1420*/  FSETP.GEU.AND P1, PT, R22, R9, PT ;  /* 0x000000091600720b */ /* 0x000fc80003f2e000 */
        /* <DEDUP_REMOVED lines=8> */
.L_x_23:
[----:B------:R-:W-:Y:S05]  /*14b0*/  BRA.U !UP2, `(.L_x_22) ;  /* 0x000000010a687547 */ /* 0x000fea000b800000 */
[----:B------:R-:W2:Y:S04]  /*14c0*/  LDG.E.64 R10, desc[UR12][R2.64+-0x8] ;  /* 0xfffff80c020a7981 */ /* 0x000ea8000c1e1b00 */
[----:B------:R-:W3:Y:S04]  /*14d0*/  LDG.E.64 R4, desc[UR12][R4.64] ;  /* 0x0000000c04047981 */ /* 0x000ee8000c1e1b00 */
[----:B------:R-:W4:Y:S01]  /*14e0*/  LDG.E.64 R18, desc[UR12][R2.64] ;  /* 0x0000000c02127981 */ /* 0x000f22000c1e1b00 */
[----:B--2---:R-:W-:-:S06]  /*14f0*/  IMAD.WIDE R10, R6, 0x8, R10 ;  /* 0x00000008060a7825 */ /* 0x004fcc00078e020a */
[----:B------:R-:W1:Y:S01]  /*1500*/  LD.E.64 R10, desc[UR12][R10.64] ;  /* 0x0000000c0a0a7980 */ /* 0x000e62000c101b00 */
[----:B---3--:R-:W-:-:S06]  /*1510*/  IMAD.WIDE R16, R6, 0x8, R4 ;  /* 0x0000000806107825 */ /* 0x008fcc00078e0204 */
[----:B------:R-:W2:Y:S01]  /*1520*/  LD.E.64 R16, desc[UR12][R16.64] ;  /* 0x0000000c10107980 */ /* 0x000ea2000c101b00 */
[----:B----4-:R-:W-:-:S06]  /*1530*/  IMAD.WIDE R18, R6, 0x8, R18 ;  /* 0x0000000806127825 */ /* 0x010fcc00078e0212 */
[----:B------:R-:W3:Y:S01]  /*1540*/  LD.E.64 R18, desc[UR12][R18.64] ;  /* 0x0000000c12127980 */ /* 0x000ee2000c101b00 */
[----:B-1----:R-:W-:-:S04]  /*1550*/  IMAD.WIDE R14, R8, 0x4, R10 ;  /* 0x00000004080e7825 */ /* 0x002fc800078e020a */
[C---:B0-----:R-:W-:Y:S02]  /*1560*/  IMAD.WIDE.U32 R12, R8.reuse, 0x4, R10 ;  /* 0x00000004080c7825 */ /* 0x041fe400078e000a */
[----:B------:R-:W4:Y:S04]  /*1570*/  LD.E R14, desc[UR12][R14.64+-0x4] ;  /* 0xfffffc0c0e0e7980 */ /* 0x000f28000c101900 */
[----:B------:R-:W4:Y:S04]  /*1580*/  LD.E R9, desc[UR12][R12.64] ;  /* 0x0000000c0c097980 */ /* 0x000f28000c101900 */
[----:B------:R-:W3:Y:S01]  /*1590*/  LD.E R20, desc[UR12][R12.64+0x4] ;  /* 0x0000040c0c147980 */ /* 0x000ee2000c101900 */
[----:B--2---:R-:W-:-:S06]  /*15a0*/  IMAD.WIDE.U32 R4, R8, 0x4, R16 ;  /* 0x0000000408047825 */ /* 0x004fcc00078e0010 */
[----:B------:R-:W2:Y:S01]  /*15b0*/  LD.E R4, desc[UR12][R4.64] ;  /* 0x0000000c04047980 */ /* 0x000ea2000c101900 */
[----:B----4-:R-:W-:-:S04]  /*15c0*/  FSETP.GEU.AND P1, PT, R14, R9, PT ;  /* 0x000000090e00720b */ /* 0x010fc80003f2e000 */
[----:B------:R-:W-:-:S04]  /*15d0*/  FSEL R9, R14, R9, !P1 ;  /* 0x000000090e097208 */ /* 0x000fc80004800000 */
[----:B---3--:R-:W-:-:S04]  /*15e0*/  FSETP.GEU.AND P1, PT, R20, R9, PT ;  /* 0x000000091400720b */ /* 0x008fc80003f2e000 */
[----:B------:R-:W-:-:S04]  /*15f0*/  FSEL R9, R20, R9, !P1 ;  /* 0x0000000914097208 */ /* 0x000fc80004800000 */
[----:B-----5:R-:W-:-:S04]  /*1600*/  FSETP.GEU.AND P1, PT, R0, R9, PT ;  /* 0x000000090000720b */ /* 0x020fc80003f2e000 */
[----:B------:R-:W-:-:S05]  /*1610*/  FSEL R9, R0, R9, !P1 ;  /* 0x0000000900097208 */ /* 0x000fca0004800000 */
[----:B--2---:R-:W-:Y:S01]  /*1620*/  FADD R3, R9, R4 ;  /* 0x0000000409037221 */ /* 0x004fe20000000000 */
[----:B------:R-:W-:-:S04]  /*1630*/  IMAD.WIDE.U32 R8, R8, 0x4, R18 ;  /* 0x0000000408087825 */ /* 0x000fc800078e0012 */
[----:B------:R-:W-:-:S05]  /*1640*/  FADD R3, R3, -R0 ;  /* 0x8000000003037221 */ /* 0x000fca0000000000 */
[----:B------:R2:W-:Y:S02]  /*1650*/  ST.E desc[UR12][R8.64], R3 ;  /* 0x0000000308007985 */ /* 0x0005e4000c10190c */
.L_x_22:
[----:B------:R-:W-:Y:S05]  /*1660*/  @P0 BRA `(.L_x_24) ;  /* 0xffffffe800e40947 */ /* 0x000fea000383ffff */
.L_x_13:
[----:B------:R-:W-:Y:S06]  /*1670*/  BAR.SYNC.DEFER_BLOCKING 0x0 ;  /* 0x0000000000007b1d */ /* 0x000fec0000010000 */
[----:B------:R-:W-:Y:S05]  /*1680*/  EXIT ;  /* 0x000000000000794d */ /* 0x000fea0003800000 */
.L_x_25:
        /* <DEDUP_REMOVED lines=15> */
.L_x_46:


//--------------------- .text._Z16AggreKeral_rightPPPfS1_ii --------------------------
	.section	.text._Z16AggreKeral_rightPPPfS1_ii,"ax",@progbits
	.align	128
        .global         _Z16AggreKeral_rightPPPfS1_ii
        .type           _Z16AggreKeral_rightPPPfS1_ii,@function
        .size           _Z16AggreKeral_rightPPPfS1_ii,(.L_x_47 - _Z16AggreKeral_rightPPPfS1_ii)
        .other          _Z16AggreKeral_rightPPPfS1_ii,@"STO_CUDA_ENTRY STV_DEFAULT"
_Z16AggreKeral_rightPPPfS1_ii:
.text._Z16AggreKeral_rightPPPfS1_ii:
[----:B------:R-:W-:Y:S01]  /*0000*/  LDC R1, c[0x0][0x37c] ;  /* 0x0000df00ff017b82 */ /* 0x000fe20000000800 */
[----:B------:R-:W0:Y:S07]  /*0010*/  S2R R9, SR_TID.X ;  /* 0x0000000000097919 */ /* 0x000e2e0000002100 */
[----:B------:R-:W0:Y:S01]  /*0020*/  LDC.64 R2, c[0x0][0x380] ;  /* 0x0000e000ff027b82 */ /* 0x000e220000000a00 */
[----:B------:R-:W1:Y:S01]  /*0030*/  LDCU.64 UR10, c[0x0][0x358] ;  /* 0x00006b00ff0a77ac */ /* 0x000e620008000a00 */
[----:B------:R-:W2:Y:S06]  /*0040*/  LDCU UR4, c[0x0][0x394] ;  /* 0x00007280ff0477ac */ /* 0x000eac0008000800 */
[----:B------:R-:W3:Y:S08]  /*0050*/  LDC.64 R4, c[0x0][0x388] ;  /* 0x0000e200ff047b82 */ /* 0x000ef00000000a00 */
[----:B------:R-:W2:Y:S01]  /*0060*/  LDC R11, c[0x0][0x390] ;  /* 0x0000e400ff0b7b82 */ /* 0x000ea20000000800 */
[----:B0-----:R-:W-:-:S05]  /*0070*/  IMAD.WIDE.U32 R2, R9, 0x8, R2 ;  /* 0x0000000809027825 */ /* 0x001fca00078e0002 */
[----:B-1----:R-:W4:Y:S01]  /*0080*/  LDG.E.64 R6, desc[UR10][R2.64+0xe0] ;  /* 0x0000e00a02067981 */ /* 0x002f22000c1e1b00 */
[----:B---3--:R-:W-:-:S05]  /*0090*/  IMAD.WIDE.U32 R4, R9, 0x8, R4 ;  /* 0x0000000809047825 */ /* 0x008fca00078e0004 */
[----:B------:R-:W3:Y:S01]  /*00a0*/  LDG.E.64 R8, desc[UR10][R4.64+0xe0] ;  /* 0x0000e00a04087981 */ /* 0x000ee2000c1e1b00 */
[C---:B--2---:R-:W-:Y:S01]  /*00b0*/  VIMNMX R0, PT, PT, R11.reuse, UR4, PT ;  /* 0x000000040b007c48 */ /* 0x044fe2000bfe0100 */
[----:B----4-:R-:W-:-:S06]  /*00c0*/  IMAD.WIDE R6, R11, 0x8, R6 ;  /* 0x000000080b067825 */ /* 0x010fcc00078e0206 */
[----:B------:R-:W2:Y:S01]  /*00d0*/  LD.E.64 R6, desc[UR10][R6.64+-0x8] ;  /* 0xfffff80a06067980 */ /* 0x000ea2000c101b00 */
[----:B------:R-:W-:Y:S01]  /*00e0*/  ISETP.GE.AND P0, PT, R0, 0x2, PT ;  /* 0x000000020000780c */ /* 0x000fe20003f06270 */
[----:B---3--:R-:W-:-:S05]  /*00f0*/  IMAD.WIDE R8, R11, 0x8, R8 ;  /* 0x000000080b087825 */ /* 0x008fca00078e0208 */
[----:B--2---:R0:W-:Y:S01]  /*0100*/  ST.E.64 desc[UR10][R8.64+-0x8], R6 ;  /* 0xfffff80608007985 */ /* 0x0041e2000c101b0a */
[----:B------:R-:W-:Y:S06]  /*0110*/  BAR.SYNC.DEFER_BLOCKING 0x0 ;  /* 0x0000000000007b1d */ /* 0x000fec0000010000 */
[----:B------:R-:W-:Y:S05]  /*0120*/  @!P0 BRA `(.L_x_26) ;  /* 0x0000001400088947 */ /* 0x000fea0003800000 */
[----:B------:R-:W-:Y:S01]  /*0130*/  UIADD3 UR5, UPT, UPT, UR4, 0x3, URZ ;  /* 0x0000000304057890 */ /* 0x000fe2000fffe0ff */
[----:B------:R-:W-:Y:S01]  /*0140*/  VIADD R0, R11, 0xfffffffe ;  /* 0xfffffffe0b007836 */ /* 0x000fe20000000000 */
[----:B------:R-:W-:Y:S02]  /*0150*/  UIADD3 UR4, UPT, UPT, UR4, -0x1, URZ ;  /* 0xffffffff04047890 */ /* 0x000fe4000fffe0ff */
[----:B------:R-:W-:Y:S02]  /*0160*/  ULOP3.LUT UR6, UR5, 0x3, URZ, 0xc0, !UPT ;  /* 0x0000000305067892 */ /* 0x000fe4000f8ec0ff */
[----:B------:R-:W-:Y:S02]  /*0170*/  ULOP3.LUT UR5, UR5, 0x1, URZ, 0xc0, !UPT ;  /* 0x0000000105057892 */ /* 0x000fe4000f8ec0ff */
[----:B------:R-:W-:Y:S02]  /*0180*/  ULOP3.LUT UR7, UR4, 0xfffffffc, URZ, 0xc0, !UPT ;  /* 0xfffffffc04077892 */ /* 0x000fe4000f8ec0ff */
[----:B------:R-:W-:-:S12]  /*0190*/  UIADD3 UR6, UPT, UPT, UR6, -0x1, URZ ;  /* 0xffffffff06067890 */ /* 0x000fd8000fffe0ff */
.L_x_37:
[----:B0-2--5:R-:W2:Y:S01]  /*01a0*/  LDG.E.64 R6, desc[UR10][R4.64+0xe0] ;  /* 0x0000e00a04067981 */ /* 0x025ea2000c1e1b00 */
[----:B------:R-:W0:Y:S01]  /*01b0*/  LDCU UR4, c[0x0][0x394] ;  /* 0x00007280ff0477ac */ /* 0x000e220008000800 */
[----:B-12---:R-:W-:-:S06]  /*01c0*/  IMAD.WIDE.U32 R8, R0, 0x8, R6 ;  /* 0x0000000800087825 */ /* 0x006fcc00078e0006 */
[----:B------:R-:W2:Y:S01]  /*01d0*/  LD.E.64 R8, desc[UR10][R8.64+0x8] ;  /* 0x0000080a08087980 */ /* 0x000ea2000c101b00 */
[----:B0-----:R-:W-:-:S04]  /*01e0*/  UIADD3 UR8, UPT, UPT, UR4, -0x2, URZ ;  /* 0xfffffffe04087890 */ /* 0x001fc8000fffe0ff */
[----:B------:R-:W-:Y:S01]  /*01f0*/  UISETP.GE.U32.AND UP0, UPT, UR8, 0x7, UPT ;  /* 0x000000070800788c */ /* 0x000fe2000bf06070 */
[----:B------:R-:W-:Y:S01]  /*0200*/  IMAD.MOV.U32 R7, RZ, RZ, R0 ;  /* 0x000000ffff077224 */ /* 0x000fe200078e0000 */
[----:B--2---:R0:W5:Y:S04]  /*0210*/  LD.E R6, desc[UR10][R8.64] ;  /* 0x0000000a08067980 */ /* 0x004168000c101900 */
[----:B------:R-:W-:Y:S01]  /*0220*/  ISETP.GT.AND P0, PT, R7, RZ, PT ;  /* 0x000000ff0700720c */ /* 0x000fe20003f04270 */
[----:B------:R-:W-:Y:S02]  /*0230*/  IMAD.MOV.U32 R13, RZ, RZ, 0x1 ;  /* 0x00000001ff0d7424 */ /* 0x000fe400078e00ff */
[----:B------:R-:W-:Y:S01]  /*0240*/  VIADD R0, R0, 0xffffffff ;  /* 0xffffffff00007836 */ /* 0x000fe20000000000 */
[----:B------:R-:W-:Y:S09]  /*0250*/  BRA.U !UP0, `(.L_x_27) ;  /* 0x0000000508487547 */ /* 0x000ff2000b800000 */
        /* <DEDUP_REMOVED lines=8> */
[----:B------:R-:W-:Y:S01]  /*02e0*/  UIADD3 UR4, UPT, UPT, UR4, -0x1, URZ ;  /* 0xffffffff04047890 */ /* 0x000fe2000fffe0ff */
[----:B------:R-:W-:-:S03]  /*02f0*/  IMAD.MOV.U32 R12, RZ, RZ, 0x8 ;  /* 0x00000008ff0c7424 */ /* 0x000fc600078e00ff */
[----:B------:R-:W-:-:S04]  /*0300*/  ULOP3.LUT UR4, UR4, 0xfffffff8, URZ, 0xc0, !UPT ;  /* 0xfffffff804047892 */ /* 0x000fc8000f8ec0ff */
[----:B------:R-:W-:-:S04]  /*0310*/  UIADD3 UR4, UPT, UPT, -UR4, 0x8, URZ ;  /* 0x0000000804047890 */ /* 0x000fc8000fffe1ff */
[----:B------:R-:W-:Y:S01]  /*0320*/  UISETP.NE.AND UP0, UPT, UR4, URZ, UPT ;  /* 0x000000ff0400728c */ /* 0x000fe2000bf05270 */
[----:B--2--5:R-:W-:-:S13]  /*0330*/  FSETP.GEU.AND P1, PT, R11, R6, PT ;  /* 0x000000060b00720b */ /* 0x024fda0003f2e000 */
[----:B------:R-:W-:-:S05]  /*0340*/  @!P1 IMAD.MOV.U32 R6, RZ, RZ, R11 ;  /* 0x000000ffff069224 */ /* 0x000fca00078e000b */
[----:B---3--:R-:W-:-:S13]  /*0350*/  FSETP.GEU.AND P1, PT, R13, R6, PT ;  /* 0x000000060d00720b */ /* 0x008fda0003f2e000 */
[----:B------:R-:W-:-:S05]  /*0360*/  @!P1 IMAD.MOV.U32 R6, RZ, RZ, R13 ;  /* 0x000000ffff069224 */ /* 0x000fca00078e000d */
[----:B----4-:R-:W-:-:S13]  /*0370*/  FSETP.GEU.AND P1, PT, R15, R6, PT ;  /* 0x000000060f00720b */ /* 0x010fda0003f2e000 */
[----:B------:R-:W-:-:S05]  /*0380*/  @!P1 IMAD.MOV.U32 R6, RZ, RZ, R15 ;  /* 0x000000ffff069224 */ /* 0x000fca00078e000f */
        /* <DEDUP_REMOVED lines=14> */
[----:B------:R-:W-:Y:S02]  /*0470*/  UMOV UR4, URZ ;  /* 0x000000ff00047c82 */ /* 0x000fe40008000000 */
[----:B------:R-:W-:-:S08]  /*0480*/  IMAD.X R15, RZ, RZ, R9, P1 ;  /* 0x000000ffff0f7224 */ /* 0x000fd000008e0609 */
.L_x_29:
[----:B------:R-:W-:Y:S02]  /*0490*/  IMAD.MOV.U32 R10, RZ, RZ, R14 ;  /* 0x000000ffff0a7224 */ /* 0x000fe400078e000e */
[----:B------:R-:W-:-:S05]  /*04a0*/  IMAD.MOV.U32 R11, RZ, RZ, R15 ;  /* 0x000000ffff0b7224 */ /* 0x000fca00078e000f */
[----:B------:R-:W2:Y:S04]  /*04b0*/  LD.E R13, desc[UR10][R10.64+0x4] ;  /* 0x0000040a0a0d7980 */ /* 0x000ea8000c101900 */
        /* <DEDUP_REMOVED lines=30> */
[----:B------:R-:W3:Y:S01]  /*06a0*/  @!P1 LD.E R6, desc[UR10][R18.64+0x18] ;  /* 0x0000180a12069980 */ /* 0x000ee2000c101900 */
[----:B------:R-:W-:Y:S02]  /*06b0*/  UIADD3 UR9, UP0, UPT, UR9, 0x20, URZ ;  /* 0x0000002009097890 */ /* 0x000fe4000ff1e0ff */
[----:B------:R-:W-:Y:S02]  /*06c0*/  UIADD3 UR8, UPT, UPT, UR8, 0x8, URZ ;  /* 0x0000000808087890 */ /* 0x000fe4000fffe0ff */
[----:B------:R-:W-:Y:S02]  /*06d0*/  UIADD3.X UR4, UPT, UPT, URZ, UR4, URZ, UP0, !UPT ;  /* 0x00000004ff047290 */ /* 0x000fe400087fe4ff */
[----:B------:R-:W-:Y:S01]  /*06e0*/  UISETP.NE.AND UP0, UPT, UR8, URZ, UPT ;  /* 0x000000ff0800728c */ /* 0x000fe2000bf05270 */
[----:B------:R-:W-:Y:S01]  /*06f0*/  IADD3 R14, P2, PT, R10, 0x20, RZ ;  /* 0x000000200a0e7810 */ /* 0x000fe20007f5e0ff */
[----:B------:R-:W-:-:S04]  /*0700*/  VIADD R12, R12, 0x8 ;  /* 0x000000080c0c7836 */ /* 0x000fc80000000000 */
[----:B------:R-:W-:Y:S01]  /*0710*/  IMAD.X R15, RZ, RZ, R11, P2 ;  /* 0x000000ffff0f7224 */ /* 0x000fe200010e060b */
[----:B---3--:R-:W-:-:S13]  /*0720*/  FSETP.GEU.AND P1, PT, R21, R6, PT ;  /* 0x000000061500720b */ /* 0x008fda0003f2e000 */
[----:B------:R-:W-:-:S05]  /*0730*/  @!P1 IMAD.MOV.U32 R6, RZ, RZ, R21 ;  /* 0x000000ffff069224 */ /* 0x000fca00078e0015 */
[----:B--2---:R-:W-:-:S04]  /*0740*/  FSETP.GEU.AND P1, PT, R13, R6, PT ;  /* 0x000000060d00720b */ /* 0x004fc80003f2e000 */
[----:B------:R-:W-:Y:S01]  /*0750*/  FSEL R6, R13, R6, !P1 ;  /* 0x000000060d067208 */ /* 0x000fe20004800000 */
[----:B------:R-:W-:Y:S08]  /*0760*/  BRA.U UP0, `(.L_x_29) ;  /* 0xfffffffd00487547 */ /* 0x000ff0000b83ffff */
.L_x_28:
[----:B------:R-:W-:-:S07]  /*0770*/  VIADD R13, R12, 0x1 ;  /* 0x000000010c0d7836 */ /* 0x000fce0000000000 */
.L_x_27:
[----:B------:R-:W1:Y:S02]  /*0780*/  LDCU UR8, c[0x0][0x394] ;  /* 0x00007280ff0877ac */ /* 0x000e640008000800 */
[----:B-1----:R-:W-:-:S04]  /*0790*/  UIADD3 UR9, UPT, UPT, UR8, -0x1, URZ ;  /* 0xffffffff08097890 */ /* 0x002fc8000fffe0ff */
[----:B------:R-:W-:-:S09]  /*07a0*/  ULOP3.LUT UP0, URZ, UR9, 0x7, URZ, 0xc0, !UPT ;  /* 0x0000000709ff7892 */ /* 0x000fd2000f80c0ff */
[----:B------:R-:W-:Y:S05]  /*07b0*/  BRA.U !UP0, `(.L_x_30) ;  /* 0x0000000108907547 */ /* 0x000fea000b800000 */
[----:B------:R-:W-:Y:S02]  /*07c0*/  ULOP3.LUT UR4, UR9, 0x7, URZ, 0xc0, !UPT ;  /* 0x0000000709047892 */ /* 0x000fe4000f8ec0ff */
[----:B------:R-:W-:Y:S02]  /*07d0*/  ULOP3.LUT UP1, URZ, UR9, 0x3, URZ, 0xc0, !UPT ;  /* 0x0000000309ff7892 */ /* 0x000fe4000f82c0ff */
[----:B------:R-:W-:-:S04]  /*07e0*/  UIADD3 UR4, UPT, UPT, UR4, -0x1, URZ ;  /* 0xffffffff04047890 */ /* 0x000fc8000fffe0ff */
[----:B------:R-:W-:-:S09]  /*07f0*/  UISETP.GE.U32.AND UP0, UPT, UR4, 0x3, UPT ;  /* 0x000000030400788c */ /* 0x000fd2000bf06070 */
[----:B------:R-:W-:Y:S05]  /*0800*/  BRA.U !UP0, `(.L_x_31) ;  /* 0x0000000108387547 */ /* 0x000fea000b800000 */
        /* <DEDUP_REMOVED lines=14> */
.L_x_31:
        /* <DEDUP_REMOVED lines=12> */
.L_x_32:
[----:B------:R-:W-:Y:S05]  /*09b0*/  BRA.U !UP1, `(.L_x_30) ;  /* 0x0000000109107547 */ /* 0x000fea000b800000 */
[----:B0-----:R-:W-:-:S06]  /*09c0*/  IMAD.WIDE.U32 R8, R13, 0x4, R8 ;  /* 0x000000040d087825 */ /* 0x001fcc00078e0008 */
[----:B------:R-:W2:Y:S02]  /*09d0*/  LD.E R9, desc[UR10][R8.64] ;  /* 0x0000000a08097980 */ /* 0x000ea4000c101900 */
[----:B--2--5:R-:W-:-:S13]  /*09e0*/  FSETP.GEU.AND P1, PT, R9, R6, PT ;  /* 0x000000060900720b */ /* 0x024fda0003f2e000 */
[----:B------:R-:W-:-:S07]  /*09f0*/  @!P1 IMAD.MOV.U32 R6, RZ, RZ, R9 ;  /* 0x000000ffff069224 */ /* 0x000fce00078e0009 */
.L_x_30:
[----:B------:R-:W-:Y:S01]  /*0a00*/  UIADD3 UR8, UPT, UPT, UR8, -0x2, URZ ;  /* 0xfffffffe08087890 */ /* 0x000fe2000fffe0ff */
[----:B0-----:R-:W-:-:S03]  /*0a10*/  IMAD.MOV.U32 R8, RZ, RZ, 0x1 ;  /* 0x00000001ff087424 */ /* 0x001fc600078e00ff */
[----:B------:R-:W-:-:S09]  /*0a20*/  UISETP.GE.U32.AND UP0, UPT, UR8, 0x3, UPT ;  /* 0x000000030800788c */ /* 0x000fd2000bf06070 */
[----:B------:R-:W-:Y:S05]  /*0a30*/  BRA.U !UP0, `(.L_x_33) ;  /* 0x0000000508847547 */ /* 0x000fea000b800000 */
[----:B------:R-:W-:-:S07]  /*0a40*/  IMAD.MOV.U32 R8, RZ, RZ, 0x1 ;  /* 0x00000001ff087424 */ /* 0x000fce00078e00ff */
.L_x_34:
[----:B------:R-:W2:Y:S04]  /*0a50*/  LDG.E.64 R10, desc[UR10][R4.64+0xe0] ;  /* 0x0000e00a040a7981 */ /* 0x000ea8000c1e1b00 */
[----:B------:R-:W3:Y:S01]  /*0a60*/  LDG.E.64 R14, desc[UR10][R2.64+0xe0] ;  /* 0x0000e00a020e7981 */ /* 0x000ee2000c1e1b00 */
[----:B--2---:R-:W-:-:S05]  /*0a70*/  IMAD.WIDE.U32 R10, R7, 0x8, R10 ;  /* 0x00000008070a7825 */ /* 0x004fca00078e000a */
[----:B0-----:R-:W2:Y:S01]  /*0a80*/  LD.E.64 R12, desc[UR10][R10.64+0x8] ;  /* 0x0000080a0a0c7980 */ /* 0x001ea2000c101b00 */
[----:B---3--:R-:W-:-:S06]  /*0a90*/  IMAD.WIDE.U32 R16, R7, 0x8, R14 ;  /* 0x0000000807107825 */ /* 0x008fcc00078e000e */
[----:B------:R-:W3:Y:S01]  /*0aa0*/  LD.E.64 R16, desc[UR10][R16.64] ;  /* 0x0000000a10107980 */ /* 0x000ee2000c101b00 */
[----:B--2---:R-:W-:-:S03]  /*0ab0*/  IMAD.WIDE.U32 R14, R8, 0x4, R12 ;  /* 0x00000004080e7825 */ /* 0x004fc600078e000c */
        /* <DEDUP_REMOVED lines=17> */
[----:B------:R-:W3:Y:S01]  /*0bd0*/  LDG.E.64 R16, desc[UR10][R2.64+0xe0] ;  /* 0x0000e00a02107981 */ /* 0x000ee2000c1e1b00 */
[----:B--2---:R-:W-:-:S05]  /*0be0*/  IMAD.WIDE.U32 R10, R7, 0x8, R10 ;  /* 0x00000008070a7825 */ /* 0x004fca00078e000a */
[----:B------:R-:W2:Y:S01]  /*0bf0*/  LD.E.64 R14, desc[UR10][R10.64+0x8] ;  /* 0x0000080a0a0e7980 */ /* 0x000ea2000c101b00 */
[----:B---3--:R-:W-:-:S03]  /*0c00*/  IMAD.WIDE.U32 R16, R7, 0x8, R16 ;  /* 0x0000000807107825 */ /* 0x008fc600078e0010 */
[----:B0-----:R-:W3:Y:S04]  /*0c10*/  LD.E.64 R12, desc[UR10][R10.64] ;  /* 0x0000000a0a0c7980 */ /* 0x001ee8000c101b00 */
[----:B------:R-:W4:Y:S01]  /*0c20*/  LD.E.64 R16, desc[UR10][R16.64] ;  /* 0x0000000a10107980 */ /* 0x000f22000c101b00 */
[----:B--2---:R-:W-:-:S05]  /*0c30*/  IMAD.WIDE.U32 R14, R8, 0x4, R14 ;  /* 0x00000004080e7825 */ /* 0x004fca00078e000e */
[----:B------:R-:W2:Y:S04]  /*0c40*/  LD.E R9, desc[UR10][R14.64+0x4] ;  /* 0x0000040a0e097980 */ /* 0x000ea8000c101900 */
[----:B------:R-:W2:Y:S04]  /*0c50*/  LD.E R20, desc[UR10][R14.64] ;  /* 0x0000000a0e147980 */ /* 0x000ea8000c101900 */
[----:B------:R-:W2:Y:S01]  /*0c60*/  LD.E R22, desc[UR10][R14.64+0x8] ;  /* 0x0000080a0e167980 */ /* 0x000ea2000c101900 */
[----:B----4-:R-:W-:-:S06]  /*0c70*/  IMAD.WIDE.U32 R18, R8, 0x4, R16 ;  /* 0x0000000408127825 */ /* 0x010fcc00078e0010 */
[----:B------:R-:W4:Y:S01]  /*0c80*/  LD.E R18, desc[UR10][R18.64+0x4] ;  /* 0x0000040a12127980 */ /* 0x000f22000c101900 */
[----:B---3--:R-:W-:Y:S01]  /*0c90*/  IMAD.WIDE.U32 R12, R8, 0x4, R12 ;  /* 0x00000004080c7825 */ /* 0x008fe200078e000c */
[----:B--2---:R-:W-:-:S04]  /*0ca0*/  FSETP.GEU.AND P1, PT, R20, R9, PT ;  /* 0x000000091400720b */ /* 0x004fc80003f2e000 */
[----:B------:R-:W-:-:S04]  /*0cb0*/  FSEL R9, R20, R9, !P1 ;  /* 0x0000000914097208 */ /* 0x000fc80004800000 */
[----:B------:R-:W-:-:S04]  /*0cc0*/  FSETP.GEU.AND P1, PT, R22, R9, PT ;  /* 0x000000091600720b */ /* 0x000fc80003f2e000 */
[----:B------:R-:W-:-:S04]  /*0cd0*/  FSEL R9, R22, R9, !P1 ;  /* 0x0000000916097208 */ /* 0x000fc80004800000 */
[----:B------:R-:W-:-:S04]  /*0ce0*/  FSETP.GEU.AND P1, PT, R6, R9, PT ;  /* 0x000000090600720b */ /* 0x000fc80003f2e000 */
[----:B------:R-:W-:-:S05]  /*0cf0*/  FSEL R9, R6, R9, !P1 ;  /* 0x0000000906097208 */ /* 0x000fca0004800000 */
[----:B----4-:R-:W-:-:S04]  /*0d00*/  FADD R9, R9, R18 ;  /* 0x0000001209097221 */ /* 0x010fc80000000000 */
        /* <DEDUP_REMOVED lines=30> */
[----:B0-----:R0:W3:Y:S04]  /*0ef0*/  LD.E.64 R12, desc[UR10][R10.64] ;  /* 0x0000000a0a0c7980 */ /* 0x0010e8000c101b00 */
[----:B------:R-:W4:Y:S01]  /*0f00*/  LD.E.64 R16, desc[UR10][R16.64] ;  /* 0x0000000a10107980 */ /* 0x000f22000c101b00 */
[----:B--2---:R-:W-:-:S05]  /*0f10*/  IMAD.WIDE.U32 R14, R8, 0x4, R14 ;  /* 0x00000004080e7825 */ /* 0x004fca00078e000e */
[----:B------:R-:W2:Y:S04]  /*0f20*/  LD.E R9, desc[UR10][R14.64+0xc] ;  /* 0x00000c0a0e097980 */ /* 0x000ea8000c101900 */
[----:B------:R-:W2:Y:S04]  /*0f30*/  LD.E R20, desc[UR10][R14.64+0x8] ;  /* 0x0000080a0e147980 */ /* 0x000ea8000c101900 */
[----:B------:R-:W2:Y:S01]  /*0f40*/  LD.E R22, desc[UR10][R14.64+0x10] ;  /* 0x0000100a0e167980 */ /* 0x000ea2000c101900 */
[----:B----4-:R-:W-:-:S06]  /*0f50*/  IMAD.WIDE.U32 R18, R8, 0x4, R16 ;  /* 0x0000000408127825 */ /* 0x010fcc00078e0010 */
[----:B------:R-:W4:Y:S01]  /*0f60*/  LD.E R18, desc[UR10][R18.64+0xc] ;  /* 0x00000c0a12127980 */ /* 0x000f22000c101900 */
[C---:B0-----:R-:W-:Y:S02]  /*0f70*/  VIADD R10, R8.reuse, 0x3 ;  /* 0x00000003080a7836 */ /* 0x041fe40000000000 */
[----:B---3--:R-:W-:-:S04]  /*0f80*/  IMAD.WIDE.U32 R12, R8, 0x4, R12 ;  /* 0x00000004080c7825 */ /* 0x008fc800078e000c */
        /* <DEDUP_REMOVED lines=8> */
[----:B----4-:R-:W-:-:S04]  /*1010*/  FADD R9, R9, R18 ;  /* 0x0000001209097221 */ /* 0x010fc80000000000 */
[----:B------:R-:W-:-:S05]  /*1020*/  FADD R9, R9, -R6 ;  /* 0x8000000609097221 */ /* 0x000fca0000000000 */
[----:B------:R0:W-:Y:S01]  /*1030*/  ST.E desc[UR10][R12.64+0xc], R9 ;  /* 0x00000c090c007985 */ /* 0x0001e2000c10190a */
[----:B------:R-:W-:Y:S05]  /*1040*/  @P1 BRA `(.L_x_34) ;  /* 0xfffffff800801947 */ /* 0x000fea000383ffff */
.L_x_33:
[----:B------:R-:W-:-:S09]  /*1050*/  ULOP3.LUT UP0, URZ, UR9, 0x3, URZ, 0xc0, !UPT ;  /* 0x0000000309ff7892 */ /* 0x000fd2000f80c0ff */
[----:B------:R-:W-:Y:S05]  /*1060*/  BRA.U !UP0, `(.L_x_35) ;  /* 0x0000000508347547 */ /* 0x000fea000b800000 */
[----:B------:R-:W-:Y:S02]  /*1070*/  UISETP.NE.AND UP0, UPT, UR6, URZ, UPT ;  /* 0x000000ff0600728c */ /* 0x000fe4000bf05270 */
[----:B------:R-:W-:-:S07]  /*1080*/  UISETP.NE.AND UP1, UPT, UR5, URZ, UPT ;  /* 0x000000ff0500728c */ /* 0x000fce000bf25270 */
[----:B------:R-:W-:Y:S05]  /*1090*/  BRA.U !UP0, `(.L_x_36) ;  /* 0x0000000108c47547 */ /* 0x000fea000b800000 */
[----:B------:R-:W2:Y:S04]  /*10a0*/  LDG.E.64 R10, desc[UR10][R4.64+0xe0] ;  /* 0x0000e00a040a7981 */ /* 0x000ea8000c1e1b00 */
[----:B------:R-:W3:Y:S01]  /*10b0*/  LDG.E.64 R14, desc[UR10][R2.64+0xe0] ;  /* 0x0000e00a020e7981 */ /* 0x000ee2000c1e1b00 */
[----:B--2---:R-:W-:-:S05]  /*10c0*/  IMAD.WIDE.U32 R10, R7, 0x8, R10 ;  /* 0x00000008070a7825 */ /* 0x004fca00078e000a */
[----:B0-----:R-:W2:Y:S01]  /*10d0*/  LD.E.64 R12, desc[UR10][R10.64+0x8] ;  /* 0x0000080a0a0c7980 */ /* 0x001ea2000c101b00 */
[----:B---3--:R-:W-:-:S06]  /*10e0*/  IMAD.WIDE.U32 R18, R7, 0x8, R14 ;  /* 0x0000000807127825 */ /* 0x008fcc00078e000e */
[----:B------:R-:W3:Y:S01]  /*10f0*/  LD.E.64 R18, desc[UR10][R18.64] ;  /* 0x0000000a12127980 */ /* 0x000ee2000c101b00 */
[----:B--2---:R-:W-:-:S04]  /*1100*/  IMAD.WIDE R16, R8, 0x4, R12 ;  /* 0x0000000408107825 */ /* 0x004fc800078e020c */
[C---:B------:R-:W-:Y:S02]  /*1110*/  IMAD.WIDE.U32 R14, R8.reuse, 0x4, R12 ;  /* 0x00000004080e7825 */ /* 0x040fe400078e000c */
[----:B------:R-:W2:Y:S04]  /*1120*/  LD.E R16, desc[UR10][R16.64+-0x4] ;  /* 0xfffffc0a10107980 */ /* 0x000ea8000c101900 */
[----:B------:R-:W2:Y:S04]  /*1130*/  LD.E R9, desc[UR10][R14.64] ;  /* 0x0000000a0e097980 */ /* 0x000ea8000c101900 */
[----:B------:R-:W4:Y:S01]  /*1140*/  LD.E R22, desc[UR10][R14.64+0x4] ;  /* 0x0000040a0e167980 */ /* 0x000f22000c101900 */
[----:B---3--:R-:W-:-:S03]  /*1150*/  IMAD.WIDE.U32 R20, R8, 0x4, R18 ;  /* 0x0000000408147825 */ /* 0x008fc600078e0012 */
[----:B------:R-:W3:Y:S04]  /*1160*/  LD.E.64 R12, desc[UR10][R10.64] ;  /* 0x0000000a0a0c7980 */ /* 0x000ee8000c101b00 */
[----:B------:R-:W3:Y:S01]  /*1170*/  LD.E R20, desc[UR10][R20.64] ;  /* 0x0000000a14147980 */ /* 0x000ee2000c101900 */
[----:B--2---:R-:W-:-:S04]  /*1180*/  FSETP.GEU.AND P1, PT, R16, R9, PT ;  /* 0x000000091000720b */ /* 0x004fc80003f2e000 */
[----:B------:R-:W-:-:S04]  /*1190*/  FSEL R9, R16, R9, !P1 ;  /* 0x0000000910097208 */ /* 0x000fc80004800000 */
[----:B----4-:R-:W-:-:S04]  /*11a0*/  FSETP.GEU.AND P1, PT, R22, R9, PT ;  /* 0x000000091600720b */ /* 0x010fc80003f2e000 */
[----:B------:R-:W-:-:S04]  /*11b0*/  FSEL R9, R22, R9, !P1 ;  /* 0x0000000916097208 */ /* 0x000fc80004800000 */
[----:B-----5:R-:W-:-:S04]  /*11c0*/  FSETP.GEU.AND P1, PT, R6, R9, PT ;  /* 0x000000090600720b */ /* 0x020fc80003f2e000 */
[----:B------:R-:W-:Y:S01]  /*11d0*/  FSEL R9, R6, R9, !P1 ;  /* 0x0000000906097208 */ /* 0x000fe20004800000 */
[----:B---3--:R-:W-:-:S04]  /*11e0*/  IMAD.WIDE.U32 R12, R8, 0x4, R12 ;  /* 0x00000004080c7825 */ /* 0x008fc800078e000c */
[----:B------:R-:W-:-:S04]  /*11f0*/  FADD R9, R9, R20 ;  /* 0x0000001409097221 */ /* 0x000fc80000000000 */
        /* <DEDUP_REMOVED lines=9> */
[----:B--2---:R-:W-:-:S04]  /*1290*/  IMAD.WIDE R16, R8, 0x4, R14 ;  /* 0x0000000408107825 */ /* 0x004fc800078e020e */
[C---:B------:R-:W-:Y:S02]  /*12a0*/  IMAD.WIDE.U32 R14, R8.reuse, 0x4, R14 ;  /* 0x00000004080e7825 */ /* 0x040fe400078e000e */
[----:B------:R-:W2:Y:S04]  /*12b0*/  LD.E R17, desc[UR10][R16.64] ;  /* 0x0000000a10117980 */ /* 0x000ea8000c101900 */
[----:B------:R-:W2:Y:S04]  /*12c0*/  LD.E R22, desc[UR10][R14.64+0x4] ;  /* 0x0000040a0e167980 */ /* 0x000ea8000c101900 */
[----:B------:R-:W2:Y:S01]  /*12d0*/  LD.E R9, desc[UR10][R14.64+0x8] ;  /* 0x0000080a0e097980 */ /* 0x000ea2000c101900 */
[----:B----4-:R-:W-:-:S06]  /*12e0*/  IMAD.WIDE.U32 R20, R8, 0x4, R18 ;  /* 0x0000000408147825 */ /* 0x010fcc00078e0012 */
[----:B------:R-:W4:Y:S01]  /*12f0*/  LD.E R20, desc[UR10][R20.64+0x4] ;  /* 0x0000040a14147980 */ /* 0x000f22000c101900 */
[----:B---3--:R-:W-:-:S04]  /*1300*/  IMAD.WIDE.U32 R12, R8, 0x4, R12 ;  /* 0x00000004080c7825 */ /* 0x008fc800078e000c */
[----:B------:R-:W-:Y:S01]  /*1310*/  VIADD R8, R8, 0x2 ;  /* 0x0000000208087836 */ /* 0x000fe20000000000 */
        /* <DEDUP_REMOVED lines=8> */
[----:B------:R1:W-:Y:S02]  /*13a0*/  ST.E desc[UR10][R12.64+0x4], R9 ;  /* 0x000004090c007985 */ /* 0x0003e4000c10190a */
.L_x_36:
[----:B------:R-:W-:Y:S05]  /*13b0*/  BRA.U !UP1, `(.L_x_35) ;  /* 0x0000000109607547 */ /* 0x000fea000b800000 */
[----:B------:R-:W2:Y:S04]  /*13c0*/  LDG.E.64 R10, desc[UR10][R4.64+0xe0] ;  /* 0x0000e00a040a7981 */ /* 0x000ea8000c1e1b00 */
[----:B------:R-:W3:Y:S01]  /*13d0*/  LDG.E.64 R14, desc[UR10][R2.64+0xe0] ;  /* 0x0000e00a020e7981 */ /* 0x000ee2000c1e1b00 */
[----:B--2---:R-:W-:-:S05]  /*13e0*/  IMAD.WIDE.U32 R10, R7, 0x8, R10 ;  /* 0x00000008070a7825 */ /* 0x004fca00078e000a */
[----:B01----:R-:W2:Y:S01]  /*13f0*/  LD.E.64 R12, desc[UR10][R10.64+0x8] ;  /* 0x0000080a0a0c7980 */ /* 0x003ea2000c101b00 */
[----:B---3--:R-:W-:-:S03]  /*1400*/  IMAD.WIDE.U32 R16, R7, 0x8, R14 ;  /* 0x0000000807107825 */ /* 0x008fc600078e000e */
[----:B------:R-:W3:Y:S04]  /*1410*/  LD.E.64 R20, desc[UR10][R10.64] ;  /* 0x0000000a0a147980 */ /* 0x000ee8000c101b00 */
        /* <DEDUP_REMOVED lines=13> */
[----:B-----5:R-:W-:-:S04]  /*14f0*/  FSETP.GEU.AND P1, PT, R6, R9, PT ;  /* 0x000000090600720b */ /* 0x020fc80003f2e000 */
[----:B------:R-:W-:-:S05]  /*1500*/  FSEL R9, R6, R9, !P1 ;  /* 0x0000000906097208 */ /* 0x000fca0004800000 */
[----:B----4-:R-:W-:-:S04]  /*1510*/  FADD R9, R9, R18 ;  /* 0x0000001209097221 */ /* 0x010fc80000000000 */
[----:B------:R-:W-:-:S05]  /*1520*/  FADD R9, R9, -R6 ;  /* 0x8000000609097221 */ /* 0x000fca0000000000 */
[----:B------:R2:W-:Y:S02]  /*1530*/  ST.E desc[UR10][R20.64], R9 ;  /* 0x0000000914007985 */ /* 0x0005e4000c10190a */
.L_x_35:
[----:B------:R-:W-:Y:S05]  /*1540*/  @P0 BRA `(.L_x_37) ;  /* 0xffffffec00140947 */ /* 0x000fea000383ffff */
.L_x_26:
[----:B------:R-:W-:Y:S06]  /*1550*/  BAR.SYNC.DEFER_BLOCKING 0x0 ;  /* 0x0000000000007b1d */ /* 0x000fec0000010000 */
[----:B------:R-:W-:Y:S05]  /*1560*/  EXIT ;  /* 0x000000000000794d */ /* 0x000fea0003800000 */
.L_x_38:
        /* <DEDUP_REMOVED lines=9> */
.L_x_47:


//--------------------- .text._Z15AggreKeral_leftPPPfS1_ii --------------------------
	.section	.text._Z15AggreKeral_leftPPPfS1_ii,"ax",@progbits
	.align	128
        .global         _Z15AggreKeral_leftPPPfS1_ii
        .type           _Z15AggreKeral_leftPPPfS1_ii,@function
        .size           _Z15AggreKeral_leftPPPfS1_ii,(.L_x_48 - _Z15AggreKeral_leftPPPfS1_ii)
        .other          _Z15AggreKeral_leftPPPfS1_ii,@"STO_CUDA_ENTRY STV_DEFAULT"
_Z15AggreKeral_leftPPPfS1_ii:
.text._Z15AggreKeral_leftPPPfS1_ii:
[----:B------:R-:W-:Y:S01]  /*0000*/  LDC R1, c[0x0][0x37c] ;  /* 0x0000df00ff017b82 */ /* 0x000fe20000000800 */
[----:B------:R-:W0:Y:S07]  /*0010*/  S2R R3, SR_CTAID.X ;  /* 0x0000000000037919 */ /* 0x000e2e0000002500 */
[----:B------:R-:W0:Y:S01]  /*0020*/  LDC.64 R10, c[0x0][0x380] ;  /* 0x0000e000ff0a7b82 */ /* 0x000e220000000a00 */
[----:B------:R-:W1:Y:S07]  /*0030*/  LDCU.64 UR6, c[0x0][0x358] ;  /* 0x00006b00ff0677ac */ /* 0x000e6e0008000a00 */
[----:B------:R-:W2:Y:S01]  /*0040*/  LDC.64 R12, c[0x0][0x388] ;  /* 0x0000e200ff0c7b82 */ /* 0x000ea20000000a00 */
[----:B------:R-:W3:Y:S07]  /*0050*/  S2R R0, SR_TID.X ;  /* 0x0000000000007919 */ /* 0x000eee0000002100 */
[----:B------:R-:W4:Y:S08]  /*0060*/  LDC R7, c[0x0][0x394] ;  /* 0x0000e500ff077b82 */ /* 0x000f300000000800 */
[----:B------:R-:W4:Y:S01]  /*0070*/  LDC R6, c[0x0][0x390] ;  /* 0x0000e400ff067b82 */ /* 0x000f220000000800 */
[----:B0-----:R-:W-:-:S05]  /*0080*/  IMAD.WIDE.U32 R10, R3, 0x8, R10 ;  /* 0x00000008030a7825 */ /* 0x001fca00078e000a */
[----:B-1----:R-:W3:Y:S01]  /*0090*/  LDG.E.64 R8, desc[UR6][R10.64] ;  /* 0x000000060a087981 */ /* 0x002ee2000c1e1b00 */
[----:B--2---:R-:W-:-:S05]  /*00a0*/  IMAD.WIDE.U32 R12, R3, 0x8, R12 ;  /* 0x00000008030c7825 */ /* 0x004fca00078e000c */
[----:B------:R-:W2:Y:S04]  /*00b0*/  LDG.E.64 R16, desc[UR6][R12.64] ;  /* 0x000000060c107981 */ /* 0x000ea8000c1e1b00 */
[----:B---3--:R-:W3:Y:S04]  /*00c0*/  LDG.E.64 R8, desc[UR6][R8.64] ;  /* 0x0000000608087981 */ /* 0x008ee8000c1e1b00 */
[----:B--2---:R-:W2:Y:S01]  /*00d0*/  LDG.E.64 R16, desc[UR6][R16.64] ;  /* 0x0000000610107981 */ /* 0x004ea2000c1e1b00 */
[----:B---3--:R-:W-:-:S06]  /*00e0*/  IMAD.WIDE.U32 R14, R0, 0x4, R8 ;  /* 0x00000004000e7825 */ /* 0x008fcc00078e0008 */
[----:B------:R-:W3:Y:S01]  /*00f0*/  LDG.E R15, desc[UR6][R14.64] ;  /* 0x000000060e0f7981 */ /* 0x000ee2000c1e1900 */
[C---:B--2---:R-:W-:Y:S01]  /*0100*/  IMAD.WIDE.U32 R18, R0.reuse, 0x4, R16 ;  /* 0x0000000400127825 */ /* 0x044fe200078e0010 */
[----:B------:R-:W-:-:S04]  /*0110*/  ISETP.NE.AND P1, PT, R0, RZ, PT ;  /* 0x000000ff0000720c */ /* 0x000fc80003f25270 */
[----:B---3--:R0:W-:Y:S01]  /*0120*/  STG.E desc[UR6][R18.64], R15 ;  /* 0x0000000f12007986 */ /* 0x0081e2000c101906 */
[----:B------:R-:W-:Y:S08]  /*0130*/  BAR.SYNC.DEFER_BLOCKING 0x0 ;  /* 0x0000000000007b1d */ /* 0x000ff00000010000 */
[----:B------:R-:W2:Y:S01]  /*0140*/  @!P1 LDG.E.64 R20, desc[UR6][R12.64] ;  /* 0x000000060c149981 */ /* 0x000ea2000c1e1b00 */
[----:B----4-:R-:W-:-:S05]  /*0150*/  VIADD R3, R7, 0xffffffff ;  /* 0xffffffff07037836 */ /* 0x010fca0000000000 */
[----:B------:R-:W-:-:S13]  /*0160*/  ISETP.NE.AND P2, PT, R0, R3, PT ;  /* 0x000000030000720c */ /* 0x000fda0003f45270 */
[----:B------:R-:W3:Y:S04]  /*0170*/  @!P2 LDG.E.64 R16, desc[UR6][R12.64] ;  /* 0x000000060c10a981 */ /* 0x000ee8000c1e1b00 */
[----:B--2---:R-:W2:Y:S01]  /*0180*/  @!P1 LDG.E.64 R20, desc[UR6][R20.64] ;  /* 0x0000000614149981 */ /* 0x004ea2000c1e1b00 */
[----:B------:R-:W-:-:S13]  /*0190*/  ISETP.NE.AND P0, PT, R0, RZ, P2 ;  /* 0x000000ff0000720c */ /* 0x000fda0001705270 */
[----:B------:R-:W4:Y:S04]  /*01a0*/  @P0 LDG.E.64 R22, desc[UR6][R12.64] ;  /* 0x000000060c160981 */ /* 0x000f28000c1e1b00 */
[----:B---3--:R-:W3:Y:S04]  /*01b0*/  @!P2 LDG.E.64 R8, desc[UR6][R16.64] ;  /* 0x000000061008a981 */ /* 0x008ee8000c1e1b00 */
[----:B--2---:R1:W2:Y:S04]  /*01c0*/  @!P1 LDG.E R2, desc[UR6][R20.64] ;  /* 0x0000000614029981 */ /* 0x0042a8000c1e1900 */
[----:B------:R1:W2:Y:S04]  /*01d0*/  @!P1 LDG.E R5, desc[UR6][R20.64+0x4] ;  /* 0x0000040614059981 */ /* 0x0002a8000c1e1900 */
[----:B------:R1:W2:Y:S04]  /*01e0*/  @!P1 LDG.E R4, desc[UR6][R20.64+0x8] ;  /* 0x0000080614049981 */ /* 0x0002a8000c1e1900 */
[----:B----4-:R-:W4:Y:S01]  /*01f0*/  @P0 LDG.E.64 R22, desc[UR6][R22.64] ;  /* 0x0000000616160981 */ /* 0x010f22000c1e1b00 */
[----:B---3--:R-:W-:-:S05]  /*0200*/  @!P2 IMAD.WIDE.U32 R8, R0, 0x4, R8 ;  /* 0x000000040008a825 */ /* 0x008fca00078e0008 */
[----:B--2---:R1:W2:Y:S04]  /*0210*/  @!P2 LDG.E R2, desc[UR6][R8.64] ;  /* 0x000000060802a981 */ /* 0x0042a8000c1e1900 */
[----:B------:R1:W3:Y:S04]  /*0220*/  @!P2 LDG.E R5, desc[UR6][R8.64+-0x4] ;  /* 0xfffffc060805a981 */ /* 0x0002e8000c1e1900 */
[----:B------:R1:W3:Y:S01]  /*0230*/  @!P2 LDG.E R4, desc[UR6][R8.64+-0x8] ;  /* 0xfffff8060804a981 */ /* 0x0002e2000c1e1900 */
[----:B0-----:R-:W-:-:S04]  /*0240*/  @P0 VIADD R15, R0, 0xffffffff ;  /* 0xffffffff000f0836 */ /* 0x001fc80000000000 */
[----:B----4-:R-:W-:-:S04]  /*0250*/  @P0 IMAD.WIDE.U32 R14, R15, 0x4, R22 ;  /* 0x000000040f0e0825 */ /* 0x010fc800078e0016 */
[----:B------:R-:W-:Y:S01]  /*0260*/  @P0 IMAD.WIDE.U32 R16, R0, 0x4, R22 ;  /* 0x0000000400100825 */ /* 0x000fe200078e0016 */
[----:B------:R-:W-:Y:S01]  /*0270*/  ISETP.GE.AND P1, PT, R6, 0x2, PT ;  /* 0x000000020600780c */ /* 0x000fe20003f26270 */
[----:B--2---:R1:W5:Y:S04]  /*0280*/  @P0 LDG.E R2, desc[UR6][R14.64] ;  /* 0x000000060e020981 */ /* 0x004368000c1e1900 */
[----:B---3--:R1:W5:Y:S04]  /*0290*/  @P0 LDG.E R5, desc[UR6][R16.64] ;  /* 0x0000000610050981 */ /* 0x008368000c1e1900 */
[----:B------:R1:W5:Y:S01]  /*02a0*/  @P0 LDG.E R4, desc[UR6][R16.64+0x4] ;  /* 0x0000040610040981 */ /* 0x000362000c1e1900 */
[----:B------:R-:W-:Y:S06]  /*02b0*/  BAR.SYNC.DEFER_BLOCKING 0x0 ;  /* 0x0000000000007b1d */ /* 0x000fec0000010000 */
[----:B------:R-:W-:Y:S05]  /*02c0*/  @!P1 EXIT ;  /* 0x000000000000994d */ /* 0x000fea0003800000 */
[----:B------:R-:W-:Y:S01]  /*02d0*/  LOP3.LUT R6, R3, 0x7, RZ, 0xc0, !PT ;  /* 0x0000000703067812 */ /* 0x000fe200078ec0ff */
[----:B------:R-:W-:-:S04]  /*02e0*/  VIADD R7, R7, 0xfffffffe ;  /* 0xfffffffe07077836 */ /* 0x000fc80000000000 */
[----:B-1----:R-:W-:Y:S01]  /*02f0*/  VIADD R8, R6, 0xffffffff ;  /* 0xffffffff06087836 */ /* 0x002fe20000000000 */
[----:B------:R-:W-:Y:S01]  /*0300*/  ISETP.GE.U32.AND P1, PT, R7, 0x7, PT ;  /* 0x000000070700780c */ /* 0x000fe20003f26070 */
[----:B------:R-:W-:-:S03]  /*0310*/  IMAD.MOV.U32 R7, RZ, RZ, 0x1 ;  /* 0x00000001ff077424 */ /* 0x000fc600078e00ff */
[----:B------:R-:W-:-:S13]  /*0320*/  ISETP.GE.U32.AND P2, PT, R8, 0x3, PT ;  /* 0x000000030800780c */ /* 0x000fda0003f46070 */
.L_x_43:
[----:B------:R-:W2:Y:S01]  /*0330*/  LDG.E.64 R14, desc[UR6][R12.64] ;  /* 0x000000060c0e7981 */ /* 0x000ea2000c1e1b00 */
[----:B0-----:R-:W0:Y:S01]  /*0340*/  LDCU UR4, c[0x0][0x394] ;  /* 0x00007280ff0477ac */ /* 0x001e220008000800 */
[----:B--2---:R-:W-:-:S05]  /*0350*/  IMAD.WIDE.U32 R14, R7, 0x8, R14 ;  /* 0x00000008070e7825 */ /* 0x004fca00078e000e */
[----:B------:R-:W2:Y:S01]  /*0360*/  LDG.E.64 R16, desc[UR6][R14.64+-0x8] ;  /* 0xfffff8060e107981 */ /* 0x000ea2000c1e1b00 */
[----:B0-----:R-:W-:-:S03]  /*0370*/  UISETP.GE.AND UP0, UPT, UR4, 0x2, UPT ;  /* 0x000000020400788c */ /* 0x001fc6000bf06270 */
[----:B--2--5:R0:W5:Y:S06]  /*0380*/  LDG.E R26, desc[UR6][R16.64] ;  /* 0x00000006101a7981 */ /* 0x02416c000c1e1900 */
[----:B------:R-:W-:Y:S05]  /*0390*/  BRA.U !UP0, `(.L_x_39) ;  /* 0x00000005086c7547 */ /* 0x000fea000b800000 */
[----:B------:R-:W-:Y:S01]  /*03a0*/  IMAD.MOV.U32 R19, RZ, RZ, 0x1 ;  /* 0x00000001ff137424 */ /* 0x000fe200078e00ff */
[----:B------:R-:W-:Y:S06]  /*03b0*/  @!P1 BRA `(.L_x_40) ;  /* 0x0000000000d49947 */ /* 0x000fec0003800000 */
[----:B------:R-:W-:Y:S01]  /*03c0*/  LOP3.LUT R9, R3, 0xfffffff8, RZ, 0xc0, !PT ;  /* 0xfffffff803097812 */ /* 0x000fe200078ec0ff */
[----:B------:R-:W-:Y:S01]  /*03d0*/  IMAD.MOV.U32 R8, RZ, RZ, RZ ;  /* 0x000000ffff087224 */ /* 0x000fe200078e00ff */
[----:B------:R-:W-:Y:S01]  /*03e0*/  UMOV UR4, URZ ;  /* 0x000000ff00047c82 */ /* 0x000fe20008000000 */
[----:B------:R-:W-:Y:S01]  /*03f0*/  IMAD.MOV.U32 R22, RZ, RZ, R16 ;  /* 0x000000ffff167224 */ /* 0x000fe200078e0010 */
[----:B------:R-:W-:Y:S01]  /*0400*/  UMOV UR5, URZ ;  /* 0x000000ff00057c82 */ /* 0x000fe20008000000 */
[----:B------:R-:W-:Y:S02]  /*0410*/  IMAD.MOV.U32 R19, RZ, RZ, R17 ;  /* 0x000000ffff137224 */ /* 0x000fe400078e0011 */
[----:B------:R-:W-:-:S07]  /*0420*/  IMAD.MOV R9, RZ, RZ, -R9 ;  /* 0x000000ffff097224 */ /* 0x000fce00078e0a09 */
.L_x_41:
[----:B------:R-:W-:-:S05]  /*0430*/  IMAD.MOV.U32 R18, RZ, RZ, R22 ;  /* 0x000000ffff127224 */ /* 0x000fca00078e0016 */
[----:B------:R-:W2:Y:S04]  /*0440*/  LDG.E R21, desc[UR6][R18.64+0x4] ;  /* 0x0000040612157981 */ /* 0x000ea8000c1e1900 */
[----:B------:R-:W3:Y:S01]  /*0450*/  LDG.E R27, desc[UR6][R18.64+0x10] ;  /* 0x00001006121b7981 */ /* 0x000ee2000c1e1900 */
[----:B--2--5:R-:W-:-:S03]  /*0460*/  FSETP.GEU.AND P3, PT, R21, R26, PT ;  /* 0x0000001a1500720b */ /* 0x024fc60003f6e000 */
[----:B------:R-:W2:Y:S10]  /*0470*/  LDG.E R21, desc[UR6][R18.64+0x8] ;  /* 0x0000080612157981 */ /* 0x000eb4000c1e1900 */
[----:B------:R-:W-:-:S04]  /*0480*/  @!P3 IADD3 R22, P4, PT, R16, UR4, RZ ;  /* 0x000000041016bc10 */ /* 0x000fc8000ff9e0ff */
[----:B------:R-:W-:-:S05]  /*0490*/  @!P3 IADD3.X R23, PT, PT, R17, UR5, RZ, P4, !PT ;  /* 0x000000051117bc10 */ /* 0x000fca000a7fe4ff */
[----:B------:R-:W2:Y:S02]  /*04a0*/  @!P3 LDG.E R26, desc[UR6][R22.64+0x4] ;  /* 0x00000406161ab981 */ /* 0x000ea4000c1e1900 */
[----:B--2---:R-:W-:Y:S02]  /*04b0*/  FSETP.GEU.AND P3, PT, R21, R26, PT ;  /* 0x0000001a1500720b */ /* 0x004fe40003f6e000 */
[----:B------:R-:W2:Y:S11]  /*04c0*/  LDG.E R21, desc[UR6][R18.64+0xc] ;  /* 0x00000c0612157981 */ /* 0x000eb6000c1e1900 */
[----:B------:R-:W-:-:S04]  /*04d0*/  @!P3 IADD3 R24, P4, PT, R16, UR4, RZ ;  /* 0x000000041018bc10 */ /* 0x000fc8000ff9e0ff */
[----:B------:R-:W-:-:S05]  /*04e0*/  @!P3 IADD3.X R25, PT, PT, R17, UR5, RZ, P4, !PT ;  /* 0x000000051119bc10 */ /* 0x000fca000a7fe4ff */
[----:B------:R-:W2:Y:S02]  /*04f0*/  @!P3 LDG.E R26, desc[UR6][R24.64+0x8] ;  /* 0x00000806181ab981 */ /* 0x000ea4000c1e1900 */
[----:B--2---:R-:W-:-:S13]  /*0500*/  FSETP.GEU.AND P3, PT, R21, R26, PT ;  /* 0x0000001a1500720b */ /* 0x004fda0003f6e000 */
[----:B------:R-:W-:-:S04]  /*0510*/  @!P3 IADD3 R20, P4, PT, R16, UR4, RZ ;  /* 0x000000041014bc10 */ /* 0x000fc8000ff9e0ff */
[----:B------:R-:W-:-:S05]  /*0520*/  @!P3 IADD3.X R21, PT, PT, R17, UR5, RZ, P4, !PT ;  /* 0x000000051115bc10 */ /* 0x000fca000a7fe4ff */
[----:B------:R-:W3:Y:S02]  /*0530*/  @!P3 LDG.E R26, desc[UR6][R20.64+0xc] ;  /* 0x00000c06141ab981 */ /* 0x000ee4000c1e1900 */
[----:B---3--:R-:W-:Y:S02]  /*0540*/  FSETP.GEU.AND P3, PT, R27, R26, PT ;  /* 0x0000001a1b00720b */ /* 0x008fe40003f6e000 */
[----:B------:R-:W2:Y:S11]  /*0550*/  LDG.E R27, desc[UR6][R18.64+0x14] ;  /* 0x00001406121b7981 */ /* 0x000eb6000c1e1900 */
[----:B------:R-:W-:-:S04]  /*0560*/  @!P3 IADD3 R22, P4, PT, R16, UR4, RZ ;  /* 0x000000041016bc10 */ /* 0x000fc8000ff9e0ff */
[----:B------:R-:W-:-:S05]  /*0570*/  @!P3 IADD3.X R23, PT, PT, R17, UR5, RZ, P4, !PT ;  /* 0x000000051117bc10 */ /* 0x000fca000a7fe4ff */
[----:B------:R-:W2:Y:S04]  /*0580*/  @!P3 LDG.E R26, desc[UR6][R22.64+0x10] ;  /* 0x00001006161ab981 */ /* 0x000ea8000c1e1900 */
[----:B------:R-:W3:Y:S01]  /*0590*/  LDG.E R23, desc[UR6][R18.64+0x20] ;  /* 0x0000200612177981 */ /* 0x000ee2000c1e1900 */
[----:B--2---:R-:W-:-:S03]  /*05a0*/  FSETP.GEU.AND P3, PT, R27, R26, PT ;  /* 0x0000001a1b00720b */ /* 0x004fc60003f6e000 */
[----:B------:R-:W2:Y:S10]  /*05b0*/  LDG.E R27, desc[UR6][R18.64+0x18] ;  /* 0x00001806121b7981 */ /* 0x000eb4000c1e1900 */
[----:B------:R-:W-:-:S04]  /*05c0*/  @!P3 IADD3 R24, P4, PT, R16, UR4, RZ ;  /* 0x000000041018bc10 */ /* 0x000fc8000ff9e0ff */
[----:B------:R-:W-:-:S05]  /*05d0*/  @!P3 IADD3.X R25, PT, PT, R17, UR5, RZ, P4, !PT ;  /* 0x000000051119bc10 */ /* 0x000fca000a7fe4ff */
[----:B------:R-:W2:Y:S02]  /*05e0*/  @!P3 LDG.E R26, desc[UR6][R24.64+0x14] ;  /* 0x00001406181ab981 */ /* 0x000ea4000c1e1900 */
[----:B--2---:R-:W-:Y:S02]  /*05f0*/  FSETP.GEU.AND P3, PT, R27, R26, PT ;  /* 0x0000001a1b00720b */ /* 0x004fe40003f6e000 */
[----:B------:R1:W2:Y:S11]  /*0600*/  LDG.E R27, desc[UR6][R18.64+0x1c] ;  /* 0x00001c06121b7981 */ /* 0x0002b6000c1e1900 */
[----:B------:R-:W-:-:S04]  /*0610*/  @!P3 IADD3 R20, P4, PT, R16, UR4, RZ ;  /* 0x000000041014bc10 */ /* 0x000fc8000ff9e0ff */
[----:B------:R-:W-:-:S05]  /*0620*/  @!P3 IADD3.X R21, PT, PT, R17, UR5, RZ, P4, !PT ;  /* 0x000000051115bc10 */ /* 0x000fca000a7fe4ff */
[----:B------:R-:W2:Y:S01]  /*0630*/  @!P3 LDG.E R26, desc[UR6][R20.64+0x18] ;  /* 0x00001806141ab981 */ /* 0x000ea2000c1e1900 */
[----:B------:R-:W-:-:S05]  /*0640*/  VIADD R9, R9, 0x8 ;  /* 0x0000000809097836 */ /* 0x000fca0000000000 */
[----:B------:R-:W-:Y:S01]  /*0650*/  ISETP.NE.AND P4, PT, R9, RZ, PT ;  /* 0x000000ff0900720c */ /* 0x000fe20003f85270 */
[----:B------:R-:W-:Y:S01]  /*0660*/  UIADD3 UR4, UP0, UPT, UR4, 0x20, URZ ;  /* 0x0000002004047890 */ /* 0x000fe2000ff1e0ff */
[----:B------:R-:W-:-:S03]  /*0670*/  IADD3 R22, P5, PT, R18, 0x20, RZ ;  /* 0x0000002012167810 */ /* 0x000fc60007fbe0ff */
[----:B------:R-:W-:Y:S01]  /*0680*/  UIADD3.X UR5, UPT, UPT, URZ, UR5, URZ, UP0, !UPT ;  /* 0x00000005ff057290 */ /* 0x000fe200087fe4ff */
[----:B------:R-:W-:Y:S02]  /*0690*/  VIADD R8, R8, 0x8 ;  /* 0x0000000808087836 */ /* 0x000fe40000000000 */
[----:B-1----:R-:W-:Y:S01]  /*06a0*/  IMAD.X R19, RZ, RZ, R19, P5 ;  /* 0x000000ffff137224 */ /* 0x002fe200028e0613 */
[----:B--2---:R-:W-:-:S13]  /*06b0*/  FSETP.GEU.AND P3, PT, R27, R26, PT ;  /* 0x0000001a1b00720b */ /* 0x004fda0003f6e000 */
[----:B------:R-:W-:-:S05]  /*06c0*/  @!P3 IMAD.MOV.U32 R26, RZ, RZ, R27 ;  /* 0x000000ffff1ab224 */ /* 0x000fca00078e001b */
[----:B---3--:R-:W-:-:S04]  /*06d0*/  FSETP.GEU.AND P3, PT, R23, R26, PT ;  /* 0x0000001a1700720b */ /* 0x008fc80003f6e000 */
[----:B------:R-:W-:Y:S01]  /*06e0*/  FSEL R26, R23, R26, !P3 ;  /* 0x0000001a171a7208 */ /* 0x000fe20005800000 */
[----:B------:R-:W-:Y:S08]  /*06f0*/  @P4 BRA `(.L_x_41) ;  /* 0xfffffffc004c4947 */ /* 0x000ff0000383ffff */
[----:B------:R-:W-:-:S07]  /*0700*/  VIADD R19, R8, 0x1 ;  /* 0x0000000108137836 */ /* 0x000fce0000000000 */
.L_x_40:
[----:B------:R-:W-:-:S13]  /*0710*/  ISETP.NE.AND P3, PT, R6, RZ, PT ;  /* 0x000000ff0600720c */ /* 0x000fda0003f65270 */
[----:B------:R-:W-:Y:S05]  /*0720*/  @!P3 BRA `(.L_x_39) ;  /* 0x000000000088b947 */ /* 0x000fea0003800000 */
[----:B------:R-:W-:Y:S01]  /*0730*/  LOP3.LUT P3, R20, R3, 0x3, RZ, 0xc0, !PT ;  /* 0x0000000303147812 */ /* 0x000fe2000786c0ff */
[----:B------:R-:W-:-:S12]  /*0740*/  @!P2 BRA `(.L_x_42) ;  /* 0x000000000038a947 */ /* 0x000fd80003800000 */
[----:B------:R-:W-:-:S05]  /*0750*/  IMAD.WIDE.U32 R8, R19, 0x4, R16 ;  /* 0x0000000413087825 */ /* 0x000fca00078e0010 */
[----:B------:R-:W2:Y:S04]  /*0760*/  LDG.E R21, desc[UR6][R8.64] ;  /* 0x0000000608157981 */ /* 0x000ea8000c1e1900 */
[----:B------:R-:W3:Y:S04]  /*0770*/  LDG.E R18, desc[UR6][R8.64+0x4] ;  /* 0x0000040608127981 */ /* 0x000ee8000c1e1900 */
[----:B------:R-:W4:Y:S04]  /*0780*/  LDG.E R23, desc[UR6][R8.64+0x8] ;  /* 0x0000080608177981 */ /* 0x000f28000c1e1900 */
[----:B------:R-:W4:Y:S01]  /*0790*/  LDG.E R25, desc[UR6][R8.64+0xc] ;  /* 0x00000c0608197981 */ /* 0x000f22000c1e1900 */
        /* <DEDUP_REMOVED lines=9> */
.L_x_42:
[----:B------:R-:W-:Y:S05]  /*0830*/  @!P3 BRA `(.L_x_39) ;  /* 0x000000000044b947 */ /* 0x000fea0003800000 */
[----:B------:R-:W-:Y:S01]  /*0840*/  ISETP.NE.AND P3, PT, R20, 0x1, PT ;  /* 0x000000011400780c */ /* 0x000fe20003f65270 */
[----:B------:R-:W1:-:S12]  /*0850*/  LDCU UR4, c[0x0][0x394] ;  /* 0x00007280ff0477ac */ /* 0x000e580008000800 */
[----:B------:R-:W-:-:S05]  /*0860*/  @P3 IMAD.WIDE.U32 R8, R19, 0x4, R16 ;  /* 0x0000000413083825 */ /* 0x000fca00078e0010 */
[----:B------:R-:W2:Y:S04]  /*0870*/  @P3 LDG.E R21, desc[UR6][R8.64] ;  /* 0x0000000608153981 */ /* 0x000ea8000c1e1900 */
[----:B------:R-:W3:Y:S01]  /*0880*/  @P3 LDG.E R18, desc[UR6][R8.64+0x4] ;  /* 0x0000040608123981 */ /* 0x000ee2000c1e1900 */
[----:B-1----:R-:W-:Y:S01]  /*0890*/  ULOP3.LUT UR4, UR4, 0x1, URZ, 0xc0, !UPT ;  /* 0x0000000104047892 */ /* 0x002fe2000f8ec0ff */
[----:B------:R-:W-:-:S03]  /*08a0*/  @P3 VIADD R19, R19, 0x2 ;  /* 0x0000000213133836 */ /* 0x000fc60000000000 */
[----:B------:R-:W-:Y:S01]  /*08b0*/  UISETP.NE.U32.AND UP0, UPT, UR4, 0x1, UPT ;  /* 0x000000010400788c */ /* 0x000fe2000bf05070 */
[----:B--2--5:R-:W-:-:S04]  /*08c0*/  @P3 FSETP.GEU.AND P4, PT, R21, R26, PT ;  /* 0x0000001a1500320b */ /* 0x024fc80003f8e000 */
[----:B------:R-:W-:-:S04]  /*08d0*/  @P3 FSEL R21, R21, R26, !P4 ;  /* 0x0000001a15153208 */ /* 0x000fc80006000000 */
[----:B---3--:R-:W-:-:S04]  /*08e0*/  @P3 FSETP.GEU.AND P4, PT, R18, R21, PT ;  /* 0x000000151200320b */ /* 0x008fc80003f8e000 */
[----:B------:R-:W-:Y:S01]  /*08f0*/  @P3 FSEL R26, R18, R21, !P4 ;  /* 0x00000015121a3208 */ /* 0x000fe20006000000 */
[----:B------:R-:W-:Y:S08]  /*0900*/  BRA.U !UP0, `(.L_x_39) ;  /* 0x0000000108107547 */ /* 0x000ff0000b800000 */
[----:B0-----:R-:W-:-:S06]  /*0910*/  IMAD.WIDE.U32 R16, R19, 0x4, R16 ;  /* 0x0000000413107825 */ /* 0x001fcc00078e0010 */
[----:B------:R-:W2:Y:S02]  /*0920*/  LDG.E R17, desc[UR6][R16.64] ;  /* 0x0000000610117981 */ /* 0x000ea4000c1e1900 */
[----:B--2---:R-:W-:-:S13]  /*0930*/  FSETP.GEU.AND P3, PT, R17, R26, PT ;  /* 0x0000001a1100720b */ /* 0x004fda0003f6e000 */
[----:B------:R-:W-:-:S07]  /*0940*/  @!P3 IMAD.MOV.U32 R26, RZ, RZ, R17 ;  /* 0x000000ffff1ab224 */ /* 0x000fce00078e0011 */
.L_x_39:
[----:B------:R-:W2:Y:S04]  /*0950*/  LDG.E.64 R8, desc[UR6][R10.64] ;  /* 0x000000060a087981 */ /* 0x000ea8000c1e1b00 */
[----:B------:R-:W3:Y:S01]  /*0960*/  LDG.E.64 R14, desc[UR6][R14.64] ;  /* 0x000000060e0e7981 */ /* 0x000ee2000c1e1b00 */
[----:B------:R-:W-:Y:S01]  /*0970*/  FSETP.GEU.AND P3, PT, R2, R5, PT ;  /* 0x000000050200720b */ /* 0x000fe20003f6e000 */
[----:B------:R-:W1:Y:S01]  /*0980*/  LDCU UR4, c[0x0][0x390] ;  /* 0x00007200ff0477ac */ /* 0x000e620008000800 */
[----:B--2---:R-:W-:-:S06]  /*0990*/  IMAD.WIDE.U32 R8, R7, 0x8, R8 ;  /* 0x0000000807087825 */ /* 0x004fcc00078e0008 */
[----:B------:R-:W0:Y:S01]  /*09a0*/  LDG.E.64 R8, desc[UR6][R8.64] ;  /* 0x0000000608087981 */ /* 0x000e22000c1e1b00 */
[----:B------:R-:W-:-:S04]  /*09b0*/  FSEL R19, R2, R5, !P3 ;  /* 0x0000000502137208 */ /* 0x000fc80005800000 */
[----:B------:R-:W-:Y:S01]  /*09c0*/  FSETP.GEU.AND P3, PT, R4, R19, PT ;  /* 0x000000130400720b */ /* 0x000fe20003f6e000 */
[----:B0-----:R-:W-:-:S06]  /*09d0*/  IMAD.WIDE.U32 R16, R0, 0x4, R8 ;  /* 0x0000000400107825 */ /* 0x001fcc00078e0008 */
[----:B------:R-:W2:Y:S01]  /*09e0*/  LDG.E R16, desc[UR6][R16.64] ;  /* 0x0000000610107981 */ /* 0x000ea2000c1e1900 */
[----:B------:R-:W-:-:S04]  /*09f0*/  FSEL R19, R4, R19, !P3 ;  /* 0x0000001304137208 */ /* 0x000fc80005800000 */
[----:B-----5:R-:W-:-:S04]  /*0a00*/  FSETP.GEU.AND P3, PT, R26, R19, PT ;  /* 0x000000131a00720b */ /* 0x020fc80003f6e000 */
[----:B------:R-:W-:Y:S02]  /*0a10*/  FSEL R19, R26, R19, !P3 ;  /* 0x000000131a137208 */ /* 0x000fe40005800000 */
[C---:B------:R-:W-:Y:S01]  /*0a20*/  ISETP.NE.AND P3, PT, R0.reuse, RZ, PT ;  /* 0x000000ff0000720c */ /* 0x040fe20003f65270 */
[----:B---3--:R-:W-:-:S04]  /*0a30*/  IMAD.WIDE.U32 R8, R0, 0x4, R14 ;  /* 0x0000000400087825 */ /* 0x008fc800078e000e */
[----:B--2---:R-:W-:-:S04]  /*0a40*/  FADD R19, R19, R16 ;  /* 0x0000001013137221 */ /* 0x004fc80000000000 */
[----:B------:R-:W-:-:S05]  /*0a50*/  FADD R21, R19, -R26 ;  /* 0x8000001a13157221 */ /* 0x000fca0000000000 */
[----:B------:R0:W-:Y:S04]  /*0a60*/  STG.E desc[UR6][R8.64], R21 ;  /* 0x0000001508007986 */ /* 0x0001e8000c101906 */
[----:B------:R-:W2:Y:S01]  /*0a70*/  @!P3 LDG.E.64 R14, desc[UR6][R12.64] ;  /* 0x000000060c0eb981 */ /* 0x000ea2000c1e1b00 */
[----:B------:R-:W-:-:S03]  /*0a80*/  ISETP.NE.AND P4, PT, R0, R3, PT ;  /* 0x000000030000720c */ /* 0x000fc60003f85270 */
[----:B------:R-:W3:Y:S10]  /*0a90*/  @P0 LDG.E.64 R18, desc[UR6][R12.64] ;  /* 0x000000060c120981 */ /* 0x000ef4000c1e1b00 */
[----:B------:R-:W4:Y:S01]  /*0aa0*/  @!P4 LDG.E.64 R16, desc[UR6][R12.64] ;  /* 0x000000060c10c981 */ /* 0x000f22000c1e1b00 */
[----:B--2---:R-:W-:-:S06]  /*0ab0*/  @!P3 IMAD.WIDE.U32 R14, R7, 0x8, R14 ;  /* 0x00000008070eb825 */ /* 0x004fcc00078e000e */
[----:B------:R-:W2:Y:S01]  /*0ac0*/  @!P3 LDG.E.64 R14, desc[UR6][R14.64] ;  /* 0x000000060e0eb981 */ /* 0x000ea2000c1e1b00 */
[----:B----4-:R-:W-:-:S06]  /*0ad0*/  @!P4 IMAD.WIDE.U32 R16, R7, 0x8, R16 ;  /* 0x000000080710c825 */ /* 0x010fcc00078e0010 */
[----:B------:R-:W0:Y:S04]  /*0ae0*/  @!P4 LDG.E.64 R16, desc[UR6][R16.64] ;  /* 0x000000061010c981 */ /* 0x000e28000c1e1b00 */
[----:B--2---:R2:W4:Y:S04]  /*0af0*/  @!P3 LDG.E R2, desc[UR6][R14.64] ;  /* 0x000000060e02b981 */ /* 0x004528000c1e1900 */
[----:B------:R2:W2:Y:S04]  /*0b00*/  @!P3 LDG.E R5, desc[UR6][R14.64+0x4] ;  /* 0x000004060e05b981 */ /* 0x0004a8000c1e1900 */
[----:B------:R1:W2:Y:S01]  /*0b10*/  @!P3 LDG.E R4, desc[UR6][R14.64+0x8] ;  /* 0x000008060e04b981 */ /* 0x0002a2000c1e1900 */
[----:B---3--:R-:W-:-:S04]  /*0b20*/  @P0 IMAD.WIDE.U32 R18, R7, 0x8, R18 ;  /* 0x0000000807120825 */ /* 0x008fc800078e0012 */
[----:B0-----:R-:W-:Y:S02]  /*0b30*/  @!P4 IMAD.WIDE.U32 R8, R0, 0x4, R16 ;  /* 0x000000040008c825 */ /* 0x001fe400078e0010 */
[----:B------:R-:W3:Y:S04]  /*0b40*/  @P0 LDG.E.64 R18, desc[UR6][R18.64] ;  /* 0x0000000612120981 */ /* 0x000ee8000c1e1b00 */
[----:B----4-:R0:W4:Y:S04]  /*0b50*/  @!P4 LDG.E R2, desc[UR6][R8.64] ;  /* 0x000000060802c981 */ /* 0x010128000c1e1900 */
[----:B--2---:R0:W2:Y:S04]  /*0b60*/  @!P4 LDG.E R5, desc[UR6][R8.64+-0x4] ;  /* 0xfffffc060805c981 */ /* 0x0040a8000c1e1900 */
[----:B------:R0:W2:Y:S01]  /*0b70*/  @!P4 LDG.E R4, desc[UR6][R8.64+-0x8] ;  /* 0xfffff8060804c981 */ /* 0x0000a2000c1e1900 */
[----:B------:R-:W-:-:S02]  /*0b80*/  VIADD R7, R7, 0x1 ;  /* 0x0000000107077836 */ /* 0x000fc40000000000 */
[----:B------:R-:W-:-:S03]  /*0b90*/  @P0 VIADD R21, R0, 0xffffffff ;  /* 0xffffffff00150836 */ /* 0x000fc60000000000 */
[----:B-1----:R-:W-:Y:S01]  /*0ba0*/  ISETP.NE.AND P3, PT, R7, UR4, PT ;  /* 0x0000000407007c0c */ /* 0x002fe2000bf65270 */
[----:B---3--:R-:W-:-:S04]  /*0bb0*/  @P0 IMAD.WIDE.U32 R16, R21, 0x4, R18 ;  /* 0x0000000415100825 */ /* 0x008fc800078e0012 */
[----:B------:R-:W-:Y:S01]  /*0bc0*/  @P0 IMAD.WIDE.U32 R20, R0, 0x4, R18 ;  /* 0x0000000400140825 */ /* 0x000fe200078e0012 */
[----:B----4-:R0:W5:Y:S04]  /*0bd0*/  @P0 LDG.E R2, desc[UR6][R16.64] ;  /* 0x0000000610020981 */ /* 0x010168000c1e1900 */
[----:B--2---:R0:W5:Y:S04]  /*0be0*/  @P0 LDG.E R5, desc[UR6][R20.64] ;  /* 0x0000000614050981 */ /* 0x004168000c1e1900 */
[----:B------:R0:W5:Y:S01]  /*0bf0*/  @P0 LDG.E R4, desc[UR6][R20.64+0x4] ;  /* 0x0000040614040981 */ /* 0x000162000c1e1900 */
[----:B------:R-:W-:Y:S06]  /*0c00*/  BAR.SYNC.DEFER_BLOCKING 0x0 ;  /* 0x0000000000007b1d */ /* 0x000fec0000010000 */
[----:B------:R-:W-:Y:S05]  /*0c10*/  @P3 BRA `(.L_x_43) ;  /* 0xfffffff400c43947 */ /* 0x000fea000383ffff */
[----:B------:R-:W-:Y:S05]  /*0c20*/  EXIT ;  /* 0x000000000000794d */ /* 0x000fea0003800000 */
.L_x_44:
        /* <DEDUP_REMOVED lines=13> */
.L_x_48:


//--------------------- .nv.shared.reserved.0     --------------------------
	.section	.nv.shared.reserved.0,"aw",@nobits
	.weak		__nv_reservedSMEM_offset_0_alias
	.size		__nv_reservedSMEM_offset_0_alias, 0, 64
	.other		__nv_reservedSMEM_offset_0_alias,@"STO_CUDA_RESERVED_SHARED STV_DEFAULT"
__nv_reservedSMEM_offset_0_alias:
	.zero		0
	.zero		64


//--------------------- .nv.constant0._Z15Aggrekeral_downPPPfS1_ii --------------------------
	.section	.nv.constant0._Z15Aggrekeral_downPPPfS1_ii,"a",@progbits
	.sectionflags	@""
	.align	4
.nv.constant0._Z15Aggrekeral_downPPPfS1_ii:
	.zero		920


//--------------------- .nv.constant0._Z14Aggrekeral_topPPPfS1_ii --------------------------
	.section	.nv.constant0._Z14Aggrekeral_topPPPfS1_ii,"a",@progbits
	.sectionflags	@""
	.align	4
.nv.constant0._Z14Aggrekeral_topPPPfS1_ii:
	.zero		920


//--------------------- .nv.constant0._Z16AggreKeral_rightPPPfS1_ii --------------------------
	.section	.nv.constant0._Z16AggreKeral_rightPPPfS1_ii,"a",@progbits
	.sectionflags	@""
	.align	4
.nv.constant0._Z16AggreKeral_rightPPPfS1_ii:
	.zero		920


//--------------------- .nv.constant0._Z15AggreKeral_leftPPPfS1_ii --------------------------
	.section	.nv.constant0._Z15AggreKeral_leftPPPfS1_ii,"a",@progbits
	.sectionflags	@""
	.align	4
.nv.constant0._Z15AggreKeral_leftPPPfS1_ii:
	.zero		920


//--------------------- SYMBOLS --------------------------

	.type		.nv.reservedSmem.offset0,@object
	.size		.nv.reservedSmem.offset0,0x4
